	.target	sm_90a

	.elftype	@"ET_EXEC"


//--------------------- .note.nv.tkinfo           --------------------------
	.section	.note.nv.tkinfo,"",@"SHT_NOTE"
	.sectionflags	@"SHF_NOTE_NV_TKINFO"
	.tkinfo
        /*0018*/ 	.word	0x00000002
        /*0030*/ 	.string	""
        /*0030*/ 	.string	"ptxas"
        /*0030*/ 	.string	"Cuda compilation tools, release 13.0, V13.0.88"
        /*0030*/ 	.string	"Build cuda_13.0.r13.0/compiler.36424714_0"
        /*0030*/ 	.string	"-arch sm_90a -m 64 "



//--------------------- .note.nv.cuinfo           --------------------------
	.section	.note.nv.cuinfo,"",@"SHT_NOTE"
	.sectionflags	@"SHF_NOTE_NV_CUINFO"
        /*0018*/ 	.short	0x0002
        /*001a*/ 	.short	0x005a
        /*001c*/ 	.short	0x0082
	.zero		2


//--------------------- .nv.info                  --------------------------
	.section	.nv.info,"",@"SHT_CUDA_INFO"
	.align	4


	//----- nvinfo : EIATTR_REGCOUNT
	.align		4
        /*0000*/ 	.byte	0x04, 0x2f
        /*0002*/ 	.short	(.L_15 - .L_14)
	.align		4
.L_14:
        /*0004*/ 	.word	index@(_ZN7cutlass13device_kernelINS_4gemm6kernel13GemmUniversalIN4cute5tupleIJiiiiEEENS1_10collective13CollectiveMmaINS1_34MainloopSm90TmaGmmaWarpSpecializedILi8ENS5_IJNS4_1CILi2EEENSA_ILi1EEESC_EEENS1_35KernelTmaWarpSpecializedCooperativeEEENS5_IJNSA_ILi256EEENSA_ILi176EEENSA_ILi32EEEEEENS_10bfloat16_tENS5_IJlSC_lEEESK_SL_NS4_8TiledMMAINS4_8MMA_AtomIJNS4_4SM904GMMA27MMA_64x16x16_F32BF16BF16_SSILNSP_5MajorE0ELSR_0ELNSP_7ScaleInE1ELSS_1EEEEEENS4_6LayoutISD_NS5_IJSC_NSA_ILi0EEESW_EEEEENS5_IJNS4_10UnderscoreESZ_SZ_EEEEENS4_13SM90_TMA_LOADENS4_14ComposedLayoutINS4_7SwizzleILi2ELi4ELi3EEENS4_18smem_ptr_flag_bitsILi16EEENSV_INS5_IJNSA_ILi8EEESI_EEENS5_IJSI_SC_EEEEEEEvNS4_8identityENS4_23SM90_TMA_LOAD_MULTICASTES1C_vS1D_EENS_8epilogue10collective6detail29Sm90TmaWarpSpecializedAdapterINS1H_15DefaultEpilogueISK_SL_SL_NS1G_6thread17LinearCombinationISK_Li1EffLNS1L_9ScaleType4KindE0ELNS_15FloatRoundStyleE2ESK_EENS1_15EpilogueDefaultEEEEEvvEEEEvNT_6ParamsE)
        /*0008*/ 	.word	0x000000a8


	//----- nvinfo : EIATTR_FRAME_SIZE
	.align		4
.L_15:
        /*000c*/ 	.byte	0x04, 0x11
        /*000e*/ 	.short	(.L_17 - .L_16)
	.align		4
.L_16:
        /*0010*/ 	.word	index@(_ZN7cutlass13device_kernelINS_4gemm6kernel13GemmUniversalIN4cute5tupleIJiiiiEEENS1_10collective13CollectiveMmaINS1_34MainloopSm90TmaGmmaWarpSpecializedILi8ENS5_IJNS4_1CILi2EEENSA_ILi1EEESC_EEENS1_35KernelTmaWarpSpecializedCooperativeEEENS5_IJNSA_ILi256EEENSA_ILi176EEENSA_ILi32EEEEEENS_10bfloat16_tENS5_IJlSC_lEEESK_SL_NS4_8TiledMMAINS4_8MMA_AtomIJNS4_4SM904GMMA27MMA_64x16x16_F32BF16BF16_SSILNSP_5MajorE0ELSR_0ELNSP_7ScaleInE1ELSS_1EEEEEENS4_6LayoutISD_NS5_IJSC_NSA_ILi0EEESW_EEEEENS5_IJNS4_10UnderscoreESZ_SZ_EEEEENS4_13SM90_TMA_LOADENS4_14ComposedLayoutINS4_7SwizzleILi2ELi4ELi3EEENS4_18smem_ptr_flag_bitsILi16EEENSV_INS5_IJNSA_ILi8EEESI_EEENS5_IJSI_SC_EEEEEEEvNS4_8identityENS4_23SM90_TMA_LOAD_MULTICASTES1C_vS1D_EENS_8epilogue10collective6detail29Sm90TmaWarpSpecializedAdapterINS1H_15DefaultEpilogueISK_SL_SL_NS1G_6thread17LinearCombinationISK_Li1EffLNS1L_9ScaleType4KindE0ELNS_15FloatRoundStyleE2ESK_EENS1_15EpilogueDefaultEEEEEvvEEEEvNT_6ParamsE)
        /*0014*/ 	.word	0x00000008


	//----- nvinfo : EIATTR_MIN_STACK_SIZE
	.align		4
.L_17:
        /*0018*/ 	.byte	0x04, 0x12
        /*001a*/ 	.short	(.L_19 - .L_18)
	.align		4
.L_18:
        /*001c*/ 	.word	index@(_ZN7cutlass13device_kernelINS_4gemm6kernel13GemmUniversalIN4cute5tupleIJiiiiEEENS1_10collective13CollectiveMmaINS1_34MainloopSm90TmaGmmaWarpSpecializedILi8ENS5_IJNS4_1CILi2EEENSA_ILi1EEESC_EEENS1_35KernelTmaWarpSpecializedCooperativeEEENS5_IJNSA_ILi256EEENSA_ILi176EEENSA_ILi32EEEEEENS_10bfloat16_tENS5_IJlSC_lEEESK_SL_NS4_8TiledMMAINS4_8MMA_AtomIJNS4_4SM904GMMA27MMA_64x16x16_F32BF16BF16_SSILNSP_5MajorE0ELSR_0ELNSP_7ScaleInE1ELSS_1EEEEEENS4_6LayoutISD_NS5_IJSC_NSA_ILi0EEESW_EEEEENS5_IJNS4_10UnderscoreESZ_SZ_EEEEENS4_13SM90_TMA_LOADENS4_14ComposedLayoutINS4_7SwizzleILi2ELi4ELi3EEENS4_18smem_ptr_flag_bitsILi16EEENSV_INS5_IJNSA_ILi8EEESI_EEENS5_IJSI_SC_EEEEEEEvNS4_8identityENS4_23SM90_TMA_LOAD_MULTICASTES1C_vS1D_EENS_8epilogue10collective6detail29Sm90TmaWarpSpecializedAdapterINS1H_15DefaultEpilogueISK_SL_SL_NS1G_6thread17LinearCombinationISK_Li1EffLNS1L_9ScaleType4KindE0ELNS_15FloatRoundStyleE2ESK_EENS1_15EpilogueDefaultEEEEEvvEEEEvNT_6ParamsE)
        /*0020*/ 	.word	0x00000008
.L_19:


//--------------------- .nv.compat                --------------------------
	.section	.nv.compat,"",@"SHT_CUDA_COMPAT_INFO"
	.align	4
        /*0000*/ 	.byte	0x02, 0x09, 0x01, 0x00, 0x02, 0x02, 0x04, 0x00, 0x02, 0x05, 0x05, 0x00, 0x03, 0x07, 0x01, 0x01
        /*0010*/ 	.byte	0x02, 0x03, 0x01, 0x00, 0x02, 0x06, 0x01, 0x00, 0x04, 0x0b, 0x08, 0x00, 0x00, 0x00, 0x00, 0x00
        /*0020*/ 	.byte	0x00, 0x00, 0x00, 0x00


//--------------------- .nv.info._ZN7cutlass13device_kernelINS_4gemm6kernel13GemmUniversalIN4cute5tupleIJiiiiEEENS1_10collective13CollectiveMmaINS1_34MainloopSm90TmaGmmaWarpSpecializedILi8ENS5_IJNS4_1CILi2EEENSA_ILi1EEESC_EEENS1_35KernelTmaWarpSpecializedCooperativeEEENS5_IJNSA_ILi256EEENSA_ILi176EEENSA_ILi32EEEEEENS_10bfloat16_tENS5_IJlSC_lEEESK_SL_NS4_8TiledMMAINS4_8MMA_AtomIJNS4_4SM904GMMA27MMA_64x16x16_F32BF16BF16_SSILNSP_5MajorE0ELSR_0ELNSP_7ScaleInE1ELSS_1EEEEEENS4_6LayoutISD_NS5_IJSC_NSA_ILi0EEESW_EEEEENS5_IJNS4_10UnderscoreESZ_SZ_EEEEENS4_13SM90_TMA_LOADENS4_14ComposedLayoutINS4_7SwizzleILi2ELi4ELi3EEENS4_18smem_ptr_flag_bitsILi16EEENSV_INS5_IJNSA_ILi8EEESI_EEENS5_IJSI_SC_EEEEEEEvNS4_8identityENS4_23SM90_TMA_LOAD_MULTICASTES1C_vS1D_EENS_8epilogue10collective6detail29Sm90TmaWarpSpecializedAdapterINS1H_15DefaultEpilogueISK_SL_SL_NS1G_6thread17LinearCombinationISK_Li1EffLNS1L_9ScaleType4KindE0ELNS_15FloatRoundStyleE2ESK_EENS1_15EpilogueDefaultEEEEEvvEEEEvNT_6ParamsE --------------------------
	.section	.nv.info._ZN7cutlass13device_kernelINS_4gemm6kernel13GemmUniversalIN4cute5tupleIJiiiiEEENS1_10collective13CollectiveMmaINS1_34MainloopSm90TmaGmmaWarpSpecializedILi8ENS5_IJNS4_1CILi2EEENSA_ILi1EEESC_EEENS1_35KernelTmaWarpSpecializedCooperativeEEENS5_IJNSA_ILi256EEENSA_ILi176EEENSA_ILi32EEEEEENS_10bfloat16_tENS5_IJlSC_lEEESK_SL_NS4_8TiledMMAINS4_8MMA_AtomIJNS4_4SM904GMMA27MMA_64x16x16_F32BF16BF16_SSILNSP_5MajorE0ELSR_0ELNSP_7ScaleInE1ELSS_1EEEEEENS4_6LayoutISD_NS5_IJSC_NSA_ILi0EEESW_EEEEENS5_IJNS4_10UnderscoreESZ_SZ_EEEEENS4_13SM90_TMA_LOADENS4_14ComposedLayoutINS4_7SwizzleILi2ELi4ELi3EEENS4_18smem_ptr_flag_bitsILi16EEENSV_INS5_IJNSA_ILi8EEESI_EEENS5_IJSI_SC_EEEEEEEvNS4_8identityENS4_23SM90_TMA_LOAD_MULTICASTES1C_vS1D_EENS_8epilogue10collective6detail29Sm90TmaWarpSpecializedAdapterINS1H_15DefaultEpilogueISK_SL_SL_NS1G_6thread17LinearCombinationISK_Li1EffLNS1L_9ScaleType4KindE0ELNS_15FloatRoundStyleE2ESK_EENS1_15EpilogueDefaultEEEEEvvEEEEvNT_6ParamsE,"",@"SHT_CUDA_INFO"
	.sectionflags	@""
	.align	4


	//----- nvinfo : EIATTR_CUDA_API_VERSION
	.align		4
        /*0000*/ 	.byte	0x04, 0x37
        /*0002*/ 	.short	(.L_21 - .L_20)
.L_20:
        /*0004*/ 	.word	0x00000082


	//----- nvinfo : EIATTR_KPARAM_INFO
	.align		4
.L_21:
        /*0008*/ 	.byte	0x04, 0x17
        /*000a*/ 	.short	(.L_23 - .L_22)
.L_22:
        /*000c*/ 	.word	0x00000000
        /*0010*/ 	.short	0x0000
        /*0012*/ 	.short	0x0070
        /*0014*/ 	.byte	0x00, 0xf0, 0x01, 0x10


	//----- nvinfo : EIATTR_SPARSE_MMA_MASK
	.align		4
.L_23:
        /*0018*/ 	.byte	0x03, 0x50
        /*001a*/ 	.short	0x0000


	//----- nvinfo : EIATTR_MAXREG_COUNT
	.align		4
        /*001c*/ 	.byte	0x03, 0x1b
        /*001e*/ 	.short	0x00a8


	//----- nvinfo : EIATTR_NUM_BARRIERS
	.align		4
        /*0020*/ 	.byte	0x02, 0x4c
        /*0022*/ 	.byte	0x01
	.zero		1


	//----- nvinfo : EIATTR_EXTERNS
	.align		4
        /*0024*/ 	.byte	0x04, 0x0f
        /*0026*/ 	.short	(.L_25 - .L_24)


	//   ....[0]....
	.align		4
.L_24:
        /*0028*/ 	.word	index@(__assertfail)


	//----- nvinfo : EIATTR_ANNOTATIONS
	.align		4
.L_25:
        /*002c*/ 	.byte	0x04, 0x55
        /*002e*/ 	.short	(.L_27 - .L_26)


	//   ....[0]....
.L_26:
        /*0030*/ 	.word	0x00000001
        /*0034*/ 	.byte	0x60, 0x0a, 0x00, 0x00, 0x01, 0x00, 0x00, 0x00, 0x60, 0x0f, 0x00, 0x00, 0x01, 0x00, 0x00, 0x00
        /*0044*/ 	.byte	0x90, 0x3b, 0x00, 0x00, 0x01, 0x00, 0x00, 0x00, 0xb0, 0xeb, 0x00, 0x00


	//----- nvinfo : EIATTR_MERCURY_ISA_VERSION
	.align		4
.L_27:
        /*0050*/ 	.byte	0x03, 0x5f
        /*0052*/ 	.short	0x0101


	//----- nvinfo : EIATTR_INT_WARP_WIDE_INSTR_OFFSETS
	.align		4
        /*0054*/ 	.byte	0x04, 0x31
        /*0056*/ 	.short	(.L_29 - .L_28)


	//   ....[0]....
.L_28:
        /*0058*/ 	.word	0x00000530


	//   ....[1]....
        /*005c*/ 	.word	0x00000550


	//   ....[2]....
        /*0060*/ 	.word	0x00000710


	//----- nvinfo : EIATTR_COOP_GROUP_MASK_REGIDS
	.align		4
.L_29:
        /*0064*/ 	.byte	0x04, 0x29
        /*0066*/ 	.short	(.L_31 - .L_30)


	//   ....[0]....
.L_30:
        /*0068*/ 	.word	0xffffffff


	//   ....[1]....
        /*006c*/ 	.word	0xffffffff


	//   ....[2]....
        /*0070*/ 	.word	0xffffffff


	//   ....[3]....
        /*0074*/ 	.word	0xffffffff


	//   ....[4]....
        /*0078*/ 	.word	0xffffffff


	//   ....[5]....
        /*007c*/ 	.word	0xffffffff


	//----- nvinfo : EIATTR_COOP_GROUP_INSTR_OFFSETS
	.align		4
.L_31:
        /*0080*/ 	.byte	0x04, 0x28
        /*0082*/ 	.short	(.L_33 - .L_32)


	//   ....[0]....
.L_32:
        /*0084*/ 	.word	0x00000070


	//   ....[1]....
        /*0088*/ 	.word	0x00000080


	//   ....[2]....
        /*008c*/ 	.word	0x00000140


	//   ....[3]....
        /*0090*/ 	.word	0x00000390


	//   ....[4]....
        /*0094*/ 	.word	0x000008b0


	//   ....[5]....
        /*0098*/ 	.word	0x00001340


	//----- nvinfo : EIATTR_REG_RECONFIG
	.align		4
.L_33:
        /*009c*/ 	.byte	0x01, 0x54
	.zero		2


	//----- nvinfo : EIATTR_SYSCALL_OFFSETS
	.align		4
        /*00a0*/ 	.byte	0x04, 0x46
        /*00a2*/ 	.short	(.L_35 - .L_34)


	//   ....[0]....
.L_34:
        /*00a4*/ 	.word	0x000014f0


	//----- nvinfo : EIATTR_MBARRIER_INSTR_OFFSETS
	.align		4
.L_35:
        /*00a8*/ 	.byte	0x04, 0x39
        /*00aa*/ 	.short	(.L_37 - .L_36)


	//   ....[0]....
.L_36:
        /*00ac*/ 	.word	0x00000260
        /*00b0*/ 	.word	0x000000ff
        /*00b4*/ 	.word	0x00000000
        /*00b8*/ 	.short	0x0100
        /*00ba*/ 	.byte	0x08
	.zero		1


	//   ....[1]....
        /*00bc*/ 	.word	0x00000270
        /*00c0*/ 	.word	0x000000ff
        /*00c4*/ 	.word	0x00000040
        /*00c8*/ 	.short	0x0100
        /*00ca*/ 	.byte	0x08
	.zero		1


	//   ....[2]....
        /*00cc*/ 	.word	0x00000280
        /*00d0*/ 	.word	0x000000ff
        /*00d4*/ 	.word	0x00000008
        /*00d8*/ 	.short	0x0100
        /*00da*/ 	.byte	0x08
	.zero		1


	//   ....[3]....
        /*00dc*/ 	.word	0x00000290
        /*00e0*/ 	.word	0x000000ff
        /*00e4*/ 	.word	0x00000048
        /*00e8*/ 	.short	0x0100
        /*00ea*/ 	.byte	0x08
	.zero		1


	//   ....[4]....
        /*00ec*/ 	.word	0x000002a0
        /*00f0*/ 	.word	0x000000ff
        /*00f4*/ 	.word	0x00000010
        /*00f8*/ 	.short	0x0100
        /*00fa*/ 	.byte	0x08
	.zero		1


	//   ....[5]....
        /*00fc*/ 	.word	0x000002b0
        /*0100*/ 	.word	0x000000ff
        /*0104*/ 	.word	0x00000050
        /*0108*/ 	.short	0x0100
        /*010a*/ 	.byte	0x08
	.zero		1


	//   ....[6]....
        /*010c*/ 	.word	0x000002c0
        /*0110*/ 	.word	0x000000ff
        /*0114*/ 	.word	0x00000018
        /*0118*/ 	.short	0x0100
        /*011a*/ 	.byte	0x08
	.zero		1


	//   ....[7]....
        /*011c*/ 	.word	0x000002d0
        /*0120*/ 	.word	0x000000ff
        /*0124*/ 	.word	0x00000058
        /*0128*/ 	.short	0x0100
        /*012a*/ 	.byte	0x08
	.zero		1


	//   ....[8]....
        /*012c*/ 	.word	0x000002e0
        /*0130*/ 	.word	0x000000ff
        /*0134*/ 	.word	0x00000020
        /*0138*/ 	.short	0x0100
        /*013a*/ 	.byte	0x08
	.zero		1


	//   ....[9]....
        /*013c*/ 	.word	0x000002f0
        /*0140*/ 	.word	0x000000ff
        /*0144*/ 	.word	0x00000060
        /*0148*/ 	.short	0x0100
        /*014a*/ 	.byte	0x08
	.zero		1


	//   ....[10]....
        /*014c*/ 	.word	0x00000300
        /*0150*/ 	.word	0x000000ff
        /*0154*/ 	.word	0x00000028
        /*0158*/ 	.short	0x0100
        /*015a*/ 	.byte	0x08
	.zero		1


	//   ....[11]....
        /*015c*/ 	.word	0x00000310
        /*0160*/ 	.word	0x000000ff
        /*0164*/ 	.word	0x00000068
        /*0168*/ 	.short	0x0100
        /*016a*/ 	.byte	0x08
	.zero		1


	//   ....[12]....
        /*016c*/ 	.word	0x00000320
        /*0170*/ 	.word	0x000000ff
        /*0174*/ 	.word	0x00000030
        /*0178*/ 	.short	0x0100
        /*017a*/ 	.byte	0x08
	.zero		1


	//   ....[13]....
        /*017c*/ 	.word	0x00000330
        /*0180*/ 	.word	0x000000ff
        /*0184*/ 	.word	0x00000070
        /*0188*/ 	.short	0x0100
        /*018a*/ 	.byte	0x08
	.zero		1


	//   ....[14]....
        /*018c*/ 	.word	0x00000340
        /*0190*/ 	.word	0x000000ff
        /*0194*/ 	.word	0x00000038
        /*0198*/ 	.short	0x0100
        /*019a*/ 	.byte	0x08
	.zero		1


	//   ....[15]....
        /*019c*/ 	.word	0x00000350
        /*01a0*/ 	.word	0x000000ff
        /*01a4*/ 	.word	0x00000078
        /*01a8*/ 	.short	0x0100
        /*01aa*/ 	.byte	0x08
	.zero		1


	//   ....[16]....
        /*01ac*/ 	.word	0x000007a0
        /*01b0*/ 	.word	0x000000ff
        /*01b4*/ 	.word	0x00000090
        /*01b8*/ 	.short	0x0100
        /*01ba*/ 	.byte	0x06
	.zero		1


	//   ....[17]....
        /*01bc*/ 	.word	0x00000840
        /*01c0*/ 	.word	0x000000ff
        /*01c4*/ 	.word	0x00000098
        /*01c8*/ 	.short	0x0100
        /*01ca*/ 	.byte	0x06
	.zero		1


	//   ....[18]....
        /*01cc*/ 	.word	0x00001570
        /*01d0*/ 	.word	0x00000003
        /*01d4*/ 	.word	0x00000000
        /*01d8*/ 	.short	0x010a
        /*01da*/ 	.byte	0x3f
	.zero		1


	//   ....[19]....
        /*01dc*/ 	.word	0x000015b0
        /*01e0*/ 	.word	0x00000003
        /*01e4*/ 	.word	0x00000000
        /*01e8*/ 	.short	0x010a
        /*01ea*/ 	.byte	0x3f
	.zero		1


	//   ....[20]....
        /*01ec*/ 	.word	0x00002810
        /*01f0*/ 	.word	0x000000ff
        /*01f4*/ 	.word	0x00000000
        /*01f8*/ 	.short	0x010a
        /*01fa*/ 	.byte	0x04
	.zero		1


	//   ....[21]....
        /*01fc*/ 	.word	0x00002850
        /*0200*/ 	.word	0x000000ff
        /*0204*/ 	.word	0x00000000
        /*0208*/ 	.short	0x010a
        /*020a*/ 	.byte	0x04
	.zero		1


	//   ....[22]....
        /*020c*/ 	.word	0x000039a0
        /*0210*/ 	.word	0x00000005
        /*0214*/ 	.word	0x00000000
        /*0218*/ 	.short	0x0101
        /*021a*/ 	.byte	0x3f
	.zero		1


	//   ....[23]....
        /*021c*/ 	.word	0x00003b50
        /*0220*/ 	.word	0x00000003
        /*0224*/ 	.word	0x00000000
        /*0228*/ 	.short	0x0101
        /*022a*/ 	.byte	0x3f
	.zero		1


	//   ....[24]....
        /*022c*/ 	.word	0x0000f4e0
        /*0230*/ 	.word	0x0000000f
        /*0234*/ 	.word	0x00000040
        /*0238*/ 	.short	0x010a
        /*023a*/ 	.byte	0x3f
	.zero		1


	//   ....[25]....
        /*023c*/ 	.word	0x0000f8c0
        /*0240*/ 	.word	0x00000003
        /*0244*/ 	.word	0x00000098
        /*0248*/ 	.short	0x0101
        /*024a*/ 	.byte	0x3f
	.zero		1


	//   ....[26]....
        /*024c*/ 	.word	0x0000fff0
        /*0250*/ 	.word	0x00000007
        /*0254*/ 	.word	0x00000000
        /*0258*/ 	.short	0x010a
        /*025a*/ 	.byte	0x3f
	.zero		1


	//   ....[27]....
        /*025c*/ 	.word	0x00010070
        /*0260*/ 	.word	0x00000009
        /*0264*/ 	.word	0x00000000
        /*0268*/ 	.short	0x010a
        /*026a*/ 	.byte	0x3f
	.zero		1


	//   ....[28]....
        /*026c*/ 	.word	0x00010100
        /*0270*/ 	.word	0x00000006
        /*0274*/ 	.word	0x00000000
        /*0278*/ 	.short	0x010a
        /*027a*/ 	.byte	0x3f
	.zero		1


	//   ....[29]....
        /*027c*/ 	.word	0x00010190
        /*0280*/ 	.word	0x00000009
        /*0284*/ 	.word	0x00000000
        /*0288*/ 	.short	0x010a
        /*028a*/ 	.byte	0x3f
	.zero		1


	//   ....[30]....
        /*028c*/ 	.word	0x00010220
        /*0290*/ 	.word	0x00000006
        /*0294*/ 	.word	0x00000000
        /*0298*/ 	.short	0x010a
        /*029a*/ 	.byte	0x3f
	.zero		1


	//   ....[31]....
        /*029c*/ 	.word	0x000102b0
        /*02a0*/ 	.word	0x00000009
        /*02a4*/ 	.word	0x00000000
        /*02a8*/ 	.short	0x010a
        /*02aa*/ 	.byte	0x3f
	.zero		1


	//   ....[32]....
        /*02ac*/ 	.word	0x00010340
        /*02b0*/ 	.word	0x00000006
        /*02b4*/ 	.word	0x00000000
        /*02b8*/ 	.short	0x010a
        /*02ba*/ 	.byte	0x3f
	.zero		1


	//   ....[33]....
        /*02bc*/ 	.word	0x000103d0
        /*02c0*/ 	.word	0x00000003
        /*02c4*/ 	.word	0x00000000
        /*02c8*/ 	.short	0x010a
        /*02ca*/ 	.byte	0x3f
	.zero		1


	//   ....[34]....
        /*02cc*/ 	.word	0x00010430
        /*02d0*/ 	.word	0x00000003
        /*02d4*/ 	.word	0x00000000
        /*02d8*/ 	.short	0x010a
        /*02da*/ 	.byte	0x3f
	.zero		1


	//   ....[35]....
        /*02dc*/ 	.word	0x00010490
        /*02e0*/ 	.word	0x00000006
        /*02e4*/ 	.word	0x00000000
        /*02e8*/ 	.short	0x010a
        /*02ea*/ 	.byte	0x3f
	.zero		1


	//   ....[36]....
        /*02ec*/ 	.word	0x00010560
        /*02f0*/ 	.word	0x0000000f
        /*02f4*/ 	.word	0x00000040
        /*02f8*/ 	.short	0x010a
        /*02fa*/ 	.byte	0x3f
	.zero		1


	//   ....[37]....
        /*02fc*/ 	.word	0x00010630
        /*0300*/ 	.word	0x00000007
        /*0304*/ 	.word	0x00000000
        /*0308*/ 	.short	0x010a
        /*030a*/ 	.byte	0x3f
	.zero		1


	//   ....[38]....
        /*030c*/ 	.word	0x00010680
        /*0310*/ 	.word	0x00000009
        /*0314*/ 	.word	0x00000000
        /*0318*/ 	.short	0x010a
        /*031a*/ 	.byte	0x3f
	.zero		1


	//   ....[39]....
        /*031c*/ 	.word	0x000106d0
        /*0320*/ 	.word	0x00000006
        /*0324*/ 	.word	0x00000000
        /*0328*/ 	.short	0x010a
        /*032a*/ 	.byte	0x3f
	.zero		1


	//   ....[40]....
        /*032c*/ 	.word	0x00010720
        /*0330*/ 	.word	0x00000009
        /*0334*/ 	.word	0x00000000
        /*0338*/ 	.short	0x010a
        /*033a*/ 	.byte	0x3f
	.zero		1


	//   ....[41]....
        /*033c*/ 	.word	0x00010770
        /*0340*/ 	.word	0x00000006
        /*0344*/ 	.word	0x00000000
        /*0348*/ 	.short	0x010a
        /*034a*/ 	.byte	0x3f
	.zero		1


	//   ....[42]....
        /*034c*/ 	.word	0x000107c0
        /*0350*/ 	.word	0x00000009
        /*0354*/ 	.word	0x00000000
        /*0358*/ 	.short	0x010a
        /*035a*/ 	.byte	0x3f
	.zero		1


	//   ....[43]....
        /*035c*/ 	.word	0x00010810
        /*0360*/ 	.word	0x00000006
        /*0364*/ 	.word	0x00000000
        /*0368*/ 	.short	0x010a
        /*036a*/ 	.byte	0x3f
	.zero		1


	//----- nvinfo : EIATTR_NUM_MBARRIERS
	.align		4
.L_37:
        /*036c*/ 	.byte	0x03, 0x38
        /*036e*/ 	.short	0x0012


	//----- nvinfo : EIATTR_EXIT_INSTR_OFFSETS
	.align		4
        /*0370*/ 	.byte	0x04, 0x1c
        /*0372*/ 	.short	(.L_39 - .L_38)


	//   ....[0]....
.L_38:
        /*0374*/ 	.word	0x00000a00


	//   ....[1]....
        /*0378*/ 	.word	0x00001250


	//   ....[2]....
        /*037c*/ 	.word	0x0000ebe0


	//   ....[3]....
        /*0380*/ 	.word	0x0000f170


	//   ....[4]....
        /*0384*/ 	.word	0x00010420


	//----- nvinfo : EIATTR_MAX_THREADS
	.align		4
.L_39:
        /*0388*/ 	.byte	0x04, 0x05
        /*038a*/ 	.short	(.L_41 - .L_40)
.L_40:
        /*038c*/ 	.word	0x00000180
        /*0390*/ 	.word	0x00000001
        /*0394*/ 	.word	0x00000001


	//----- nvinfo : EIATTR_CRS_STACK_SIZE
	.align		4
.L_41:
        /*0398*/ 	.byte	0x04, 0x1e
        /*039a*/ 	.short	(.L_43 - .L_42)
.L_42:
        /*039c*/ 	.word	0x00000000


	//----- nvinfo : EIATTR_CBANK_PARAM_SIZE
	.align		4
.L_43:
        /*03a0*/ 	.byte	0x03, 0x19
        /*03a2*/ 	.short	0x0470


	//----- nvinfo : EIATTR_PARAM_CBANK
	.align		4
        /*03a4*/ 	.byte	0x04, 0x0a
        /*03a6*/ 	.short	(.L_45 - .L_44)
	.align		4
.L_44:
        /*03a8*/ 	.word	index@(.nv.constant0._ZN7cutlass13device_kernelINS_4gemm6kernel13GemmUniversalIN4cute5tupleIJiiiiEEENS1_10collective13CollectiveMmaINS1_34MainloopSm90TmaGmmaWarpSpecializedILi8ENS5_IJNS4_1CILi2EEENSA_ILi1EEESC_EEENS1_35KernelTmaWarpSpecializedCooperativeEEENS5_IJNSA_ILi256EEENSA_ILi176EEENSA_ILi32EEEEEENS_10bfloat16_tENS5_IJlSC_lEEESK_SL_NS4_8TiledMMAINS4_8MMA_AtomIJNS4_4SM904GMMA27MMA_64x16x16_F32BF16BF16_SSILNSP_5MajorE0ELSR_0ELNSP_7ScaleInE1ELSS_1EEEEEENS4_6LayoutISD_NS5_IJSC_NSA_ILi0EEESW_EEEEENS5_IJNS4_10UnderscoreESZ_SZ_EEEEENS4_13SM90_TMA_LOADENS4_14ComposedLayoutINS4_7SwizzleILi2ELi4ELi3EEENS4_18smem_ptr_flag_bitsILi16EEENSV_INS5_IJNSA_ILi8EEESI_EEENS5_IJSI_SC_EEEEEEEvNS4_8identityENS4_23SM90_TMA_LOAD_MULTICASTES1C_vS1D_EENS_8epilogue10collective6detail29Sm90TmaWarpSpecializedAdapterINS1H_15DefaultEpilogueISK_SL_SL_NS1G_6thread17LinearCombinationISK_Li1EffLNS1L_9ScaleType4KindE0ELNS_15FloatRoundStyleE2ESK_EENS1_15EpilogueDefaultEEEEEvvEEEEvNT_6ParamsE)
        /*03ac*/ 	.short	0x0210
        /*03ae*/ 	.short	0x0470


	//----- nvinfo : EIATTR_SW_WAR
	.align		4
.L_45:
        /*03b0*/ 	.byte	0x04, 0x36
        /*03b2*/ 	.short	(.L_47 - .L_46)
.L_46:
        /*03b4*/ 	.word	0x00000008
.L_47:


//--------------------- .nv.callgraph             --------------------------
	.section	.nv.callgraph,"",@"SHT_CUDA_CALLGRAPH"
	.align	4
	.sectionentsize	8
	.align		4
        /*0000*/ 	.word	0x00000000
	.align		4
        /*0004*/ 	.word	0xffffffff
	.align		4
        /*0008*/ 	.word	index@(_ZN7cutlass13device_kernelINS_4gemm6kernel13GemmUniversalIN4cute5tupleIJiiiiEEENS1_10collective13CollectiveMmaINS1_34MainloopSm90TmaGmmaWarpSpecializedILi8ENS5_IJNS4_1CILi2EEENSA_ILi1EEESC_EEENS1_35KernelTmaWarpSpecializedCooperativeEEENS5_IJNSA_ILi256EEENSA_ILi176EEENSA_ILi32EEEEEENS_10bfloat16_tENS5_IJlSC_lEEESK_SL_NS4_8TiledMMAINS4_8MMA_AtomIJNS4_4SM904GMMA27MMA_64x16x16_F32BF16BF16_SSILNSP_5MajorE0ELSR_0ELNSP_7ScaleInE1ELSS_1EEEEEENS4_6LayoutISD_NS5_IJSC_NSA_ILi0EEESW_EEEEENS5_IJNS4_10UnderscoreESZ_SZ_EEEEENS4_13SM90_TMA_LOADENS4_14ComposedLayoutINS4_7SwizzleILi2ELi4ELi3EEENS4_18smem_ptr_flag_bitsILi16EEENSV_INS5_IJNSA_ILi8EEESI_EEENS5_IJSI_SC_EEEEEEEvNS4_8identityENS4_23SM90_TMA_LOAD_MULTICASTES1C_vS1D_EENS_8epilogue10collective6detail29Sm90TmaWarpSpecializedAdapterINS1H_15DefaultEpilogueISK_SL_SL_NS1G_6thread17LinearCombinationISK_Li1EffLNS1L_9ScaleType4KindE0ELNS_15FloatRoundStyleE2ESK_EENS1_15EpilogueDefaultEEEEEvvEEEEvNT_6ParamsE)
	.align		4
        /*000c*/ 	.word	index@(__assertfail)
	.align		4
        /*0010*/ 	.word	0x00000000
	.align		4
        /*0014*/ 	.word	0xfffffffe
	.align		4
        /*0018*/ 	.word	0x00000000
	.align		4
        /*001c*/ 	.word	0xfffffffd
	.align		4
        /*0020*/ 	.word	0x00000000
	.align		4
        /*0024*/ 	.word	0xfffffffc


//--------------------- .nv.constant4             --------------------------
	.section	.nv.constant4,"a",@progbits
	.align	8
	.align		8
.nv.constant4:
        /*0000*/ 	.dword	__assertfail
	.align		8
        /*0008*/ 	.dword	__unnamed_1
	.align		8
        /*0010*/ 	.dword	_ZN40_INTERNAL_5ad6f941_4_k_cu_da9d52c1_182394cuda3std3__45__cpo5beginE
	.align		8
        /*0018*/ 	.dword	_ZN40_INTERNAL_5ad6f941_4_k_cu_da9d52c1_182394cuda3std3__45__cpo3endE
	.align		8
        /*0020*/ 	.dword	_ZN40_INTERNAL_5ad6f941_4_k_cu_da9d52c1_182394cuda3std3__45__cpo6cbeginE
	.align		8
        /*0028*/ 	.dword	_ZN40_INTERNAL_5ad6f941_4_k_cu_da9d52c1_182394cuda3std3__45__cpo4cendE
	.align		8
        /*0030*/ 	.dword	_ZN40_INTERNAL_5ad6f941_4_k_cu_da9d52c1_182394cuda3std3__442_GLOBAL__N__5ad6f941_4_k_cu_da9d52c1_182396ignoreE
	.align		8
        /*0038*/ 	.dword	_ZN40_INTERNAL_5ad6f941_4_k_cu_da9d52c1_182394cuda3std3__419piecewise_constructE
	.align		8
        /*0040*/ 	.dword	_ZN40_INTERNAL_5ad6f941_4_k_cu_da9d52c1_182394cuda3std3__48in_placeE
	.align		8
        /*0048*/ 	.dword	_ZN40_INTERNAL_5ad6f941_4_k_cu_da9d52c1_182394cuda3std6ranges3__45__cpo4swapE
	.align		8
        /*0050*/ 	.dword	_ZN40_INTERNAL_5ad6f941_4_k_cu_da9d52c1_182394cuda3std6ranges3__45__cpo9iter_moveE
	.align		8
        /*0058*/ 	.dword	_ZN40_INTERNAL_5ad6f941_4_k_cu_da9d52c1_182394cute7productE
	.align		8
        /*0060*/ 	.dword	_ZN40_INTERNAL_5ad6f941_4_k_cu_da9d52c1_182394cute1_E
	.align		8
        /*0068*/ 	.dword	$str$22
	.align		8
        /*0070*/ 	.dword	$str$23


//--------------------- .text._ZN7cutlass13device_kernelINS_4gemm6kernel13GemmUniversalIN4cute5tupleIJiiiiEEENS1_10collective13CollectiveMmaINS1_34MainloopSm90TmaGmmaWarpSpecializedILi8ENS5_IJNS4_1CILi2EEENSA_ILi1EEESC_EEENS1_35KernelTmaWarpSpecializedCooperativeEEENS5_IJNSA_ILi256EEENSA_ILi176EEENSA_ILi32EEEEEENS_10bfloat16_tENS5_IJlSC_lEEESK_SL_NS4_8TiledMMAINS4_8MMA_AtomIJNS4_4SM904GMMA27MMA_64x16x16_F32BF16BF16_SSILNSP_5MajorE0ELSR_0ELNSP_7ScaleInE1ELSS_1EEEEEENS4_6LayoutISD_NS5_IJSC_NSA_ILi0EEESW_EEEEENS5_IJNS4_10UnderscoreESZ_SZ_EEEEENS4_13SM90_TMA_LOADENS4_14ComposedLayoutINS4_7SwizzleILi2ELi4ELi3EEENS4_18smem_ptr_flag_bitsILi16EEENSV_INS5_IJNSA_ILi8EEESI_EEENS5_IJSI_SC_EEEEEEEvNS4_8identityENS4_23SM90_TMA_LOAD_MULTICASTES1C_vS1D_EENS_8epilogue10collective6detail29Sm90TmaWarpSpecializedAdapterINS1H_15DefaultEpilogueISK_SL_SL_NS1G_6thread17LinearCombinationISK_Li1EffLNS1L_9ScaleType4KindE0ELNS_15FloatRoundStyleE2ESK_EENS1_15EpilogueDefaultEEEEEvvEEEEvNT_6ParamsE --------------------------
	.section	.text._ZN7cutlass13device_kernelINS_4gemm6kernel13GemmUniversalIN4cute5tupleIJiiiiEEENS1_10collective13CollectiveMmaINS1_34MainloopSm90TmaGmmaWarpSpecializedILi8ENS5_IJNS4_1CILi2EEENSA_ILi1EEESC_EEENS1_35KernelTmaWarpSpecializedCooperativeEEENS5_IJNSA_ILi256EEENSA_ILi176EEENSA_ILi32EEEEEENS_10bfloat16_tENS5_IJlSC_lEEESK_SL_NS4_8TiledMMAINS4_8MMA_AtomIJNS4_4SM904GMMA27MMA_64x16x16_F32BF16BF16_SSILNSP_5MajorE0ELSR_0ELNSP_7ScaleInE1ELSS_1EEEEEENS4_6LayoutISD_NS5_IJSC_NSA_ILi0EEESW_EEEEENS5_IJNS4_10UnderscoreESZ_SZ_EEEEENS4_13SM90_TMA_LOADENS4_14ComposedLayoutINS4_7SwizzleILi2ELi4ELi3EEENS4_18smem_ptr_flag_bitsILi16EEENSV_INS5_IJNSA_ILi8EEESI_EEENS5_IJSI_SC_EEEEEEEvNS4_8identityENS4_23SM90_TMA_LOAD_MULTICASTES1C_vS1D_EENS_8epilogue10collective6detail29Sm90TmaWarpSpecializedAdapterINS1H_15DefaultEpilogueISK_SL_SL_NS1G_6thread17LinearCombinationISK_Li1EffLNS1L_9ScaleType4KindE0ELNS_15FloatRoundStyleE2ESK_EENS1_15EpilogueDefaultEEEEEvvEEEEvNT_6ParamsE,"ax",@progbits
	.align	128
.text._ZN7cutlass13device_kernelINS_4gemm6kernel13GemmUniversalIN4cute5tupleIJiiiiEEENS1_10collective13CollectiveMmaINS1_34MainloopSm90TmaGmmaWarpSpecializedILi8ENS5_IJNS4_1CILi2EEENSA_ILi1EEESC_EEENS1_35KernelTmaWarpSpecializedCooperativeEEENS5_IJNSA_ILi256EEENSA_ILi176EEENSA_ILi32EEEEEENS_10bfloat16_tENS5_IJlSC_lEEESK_SL_NS4_8TiledMMAINS4_8MMA_AtomIJNS4_4SM904GMMA27MMA_64x16x16_F32BF16BF16_SSILNSP_5MajorE0ELSR_0ELNSP_7ScaleInE1ELSS_1EEEEEENS4_6LayoutISD_NS5_IJSC_NSA_ILi0EEESW_EEEEENS5_IJNS4_10UnderscoreESZ_SZ_EEEEENS4_13SM90_TMA_LOADENS4_14ComposedLayoutINS4_7SwizzleILi2ELi4ELi3EEENS4_18smem_ptr_flag_bitsILi16EEENSV_INS5_IJNSA_ILi8EEESI_EEENS5_IJSI_SC_EEEEEEEvNS4_8identityENS4_23SM90_TMA_LOAD_MULTICASTES1C_vS1D_EENS_8epilogue10collective6detail29Sm90TmaWarpSpecializedAdapterINS1H_15DefaultEpilogueISK_SL_SL_NS1G_6thread17LinearCombinationISK_Li1EffLNS1L_9ScaleType4KindE0ELNS_15FloatRoundStyleE2ESK_EENS1_15EpilogueDefaultEEEEEvvEEEEvNT_6ParamsE:
        .type           _ZN7cutlass13device_kernelINS_4gemm6kernel13GemmUniversalIN4cute5tupleIJiiiiEEENS1_10collective13CollectiveMmaINS1_34MainloopSm90TmaGmmaWarpSpecializedILi8ENS5_IJNS4_1CILi2EEENSA_ILi1EEESC_EEENS1_35KernelTmaWarpSpecializedCooperativeEEENS5_IJNSA_ILi256EEENSA_ILi176EEENSA_ILi32EEEEEENS_10bfloat16_tENS5_IJlSC_lEEESK_SL_NS4_8TiledMMAINS4_8MMA_AtomIJNS4_4SM904GMMA27MMA_64x16x16_F32BF16BF16_SSILNSP_5MajorE0ELSR_0ELNSP_7ScaleInE1ELSS_1EEEEEENS4_6LayoutISD_NS5_IJSC_NSA_ILi0EEESW_EEEEENS5_IJNS4_10UnderscoreESZ_SZ_EEEEENS4_13SM90_TMA_LOADENS4_14ComposedLayoutINS4_7SwizzleILi2ELi4ELi3EEENS4_18smem_ptr_flag_bitsILi16EEENSV_INS5_IJNSA_ILi8EEESI_EEENS5_IJSI_SC_EEEEEEEvNS4_8identityENS4_23SM90_TMA_LOAD_MULTICASTES1C_vS1D_EENS_8epilogue10collective6detail29Sm90TmaWarpSpecializedAdapterINS1H_15DefaultEpilogueISK_SL_SL_NS1G_6thread17LinearCombinationISK_Li1EffLNS1L_9ScaleType4KindE0ELNS_15FloatRoundStyleE2ESK_EENS1_15EpilogueDefaultEEEEEvvEEEEvNT_6ParamsE,@function
        .size           _ZN7cutlass13device_kernelINS_4gemm6kernel13GemmUniversalIN4cute5tupleIJiiiiEEENS1_10collective13CollectiveMmaINS1_34MainloopSm90TmaGmmaWarpSpecializedILi8ENS5_IJNS4_1CILi2EEENSA_ILi1EEESC_EEENS1_35KernelTmaWarpSpecializedCooperativeEEENS5_IJNSA_ILi256EEENSA_ILi176EEENSA_ILi32EEEEEENS_10bfloat16_tENS5_IJlSC_lEEESK_SL_NS4_8TiledMMAINS4_8MMA_AtomIJNS4_4SM904GMMA27MMA_64x16x16_F32BF16BF16_SSILNSP_5MajorE0ELSR_0ELNSP_7ScaleInE1ELSS_1EEEEEENS4_6LayoutISD_NS5_IJSC_NSA_ILi0EEESW_EEEEENS5_IJNS4_10UnderscoreESZ_SZ_EEEEENS4_13SM90_TMA_LOADENS4_14ComposedLayoutINS4_7SwizzleILi2ELi4ELi3EEENS4_18smem_ptr_flag_bitsILi16EEENSV_INS5_IJNSA_ILi8EEESI_EEENS5_IJSI_SC_EEEEEEEvNS4_8identityENS4_23SM90_TMA_LOAD_MULTICASTES1C_vS1D_EENS_8epilogue10collective6detail29Sm90TmaWarpSpecializedAdapterINS1H_15DefaultEpilogueISK_SL_SL_NS1G_6thread17LinearCombinationISK_Li1EffLNS1L_9ScaleType4KindE0ELNS_15FloatRoundStyleE2ESK_EENS1_15EpilogueDefaultEEEEEvvEEEEvNT_6ParamsE,(.L_x_428 - _ZN7cutlass13device_kernelINS_4gemm6kernel13GemmUniversalIN4cute5tupleIJiiiiEEENS1_10collective13CollectiveMmaINS1_34MainloopSm90TmaGmmaWarpSpecializedILi8ENS5_IJNS4_1CILi2EEENSA_ILi1EEESC_EEENS1_35KernelTmaWarpSpecializedCooperativeEEENS5_IJNSA_ILi256EEENSA_ILi176EEENSA_ILi32EEEEEENS_10bfloat16_tENS5_IJlSC_lEEESK_SL_NS4_8TiledMMAINS4_8MMA_AtomIJNS4_4SM904GMMA27MMA_64x16x16_F32BF16BF16_SSILNSP_5MajorE0ELSR_0ELNSP_7ScaleInE1ELSS_1EEEEEENS4_6LayoutISD_NS5_IJSC_NSA_ILi0EEESW_EEEEENS5_IJNS4_10UnderscoreESZ_SZ_EEEEENS4_13SM90_TMA_LOADENS4_14ComposedLayoutINS4_7SwizzleILi2ELi4ELi3EEENS4_18smem_ptr_flag_bitsILi16EEENSV_INS5_IJNSA_ILi8EEESI_EEENS5_IJSI_SC_EEEEEEEvNS4_8identityENS4_23SM90_TMA_LOAD_MULTICASTES1C_vS1D_EENS_8epilogue10collective6detail29Sm90TmaWarpSpecializedAdapterINS1H_15DefaultEpilogueISK_SL_SL_NS1G_6thread17LinearCombinationISK_Li1EffLNS1L_9ScaleType4KindE0ELNS_15FloatRoundStyleE2ESK_EENS1_15EpilogueDefaultEEEEEvvEEEEvNT_6ParamsE)
        .other          _ZN7cutlass13device_kernelINS_4gemm6kernel13GemmUniversalIN4cute5tupleIJiiiiEEENS1_10collective13CollectiveMmaINS1_34MainloopSm90TmaGmmaWarpSpecializedILi8ENS5_IJNS4_1CILi2EEENSA_ILi1EEESC_EEENS1_35KernelTmaWarpSpecializedCooperativeEEENS5_IJNSA_ILi256EEENSA_ILi176EEENSA_ILi32EEEEEENS_10bfloat16_tENS5_IJlSC_lEEESK_SL_NS4_8TiledMMAINS4_8MMA_AtomIJNS4_4SM904GMMA27MMA_64x16x16_F32BF16BF16_SSILNSP_5MajorE0ELSR_0ELNSP_7ScaleInE1ELSS_1EEEEEENS4_6LayoutISD_NS5_IJSC_NSA_ILi0EEESW_EEEEENS5_IJNS4_10UnderscoreESZ_SZ_EEEEENS4_13SM90_TMA_LOADENS4_14ComposedLayoutINS4_7SwizzleILi2ELi4ELi3EEENS4_18smem_ptr_flag_bitsILi16EEENSV_INS5_IJNSA_ILi8EEESI_EEENS5_IJSI_SC_EEEEEEEvNS4_8identityENS4_23SM90_TMA_LOAD_MULTICASTES1C_vS1D_EENS_8epilogue10collective6detail29Sm90TmaWarpSpecializedAdapterINS1H_15DefaultEpilogueISK_SL_SL_NS1G_6thread17LinearCombinationISK_Li1EffLNS1L_9ScaleType4KindE0ELNS_15FloatRoundStyleE2ESK_EENS1_15EpilogueDefaultEEEEEvvEEEEvNT_6ParamsE,@"STO_CUDA_ENTRY STV_DEFAULT"
_ZN7cutlass13device_kernelINS_4gemm6kernel13GemmUniversalIN4cute5tupleIJiiiiEEENS1_10collective13CollectiveMmaINS1_34MainloopSm90TmaGmmaWarpSpecializedILi8ENS5_IJNS4_1CILi2EEENSA_ILi1EEESC_EEENS1_35KernelTmaWarpSpecializedCooperativeEEENS5_IJNSA_ILi256EEENSA_ILi176EEENSA_ILi32EEEEEENS_10bfloat16_tENS5_IJlSC_lEEESK_SL_NS4_8TiledMMAINS4_8MMA_AtomIJNS4_4SM904GMMA27MMA_64x16x16_F32BF16BF16_SSILNSP_5MajorE0ELSR_0ELNSP_7ScaleInE1ELSS_1EEEEEENS4_6LayoutISD_NS5_IJSC_NSA_ILi0EEESW_EEEEENS5_IJNS4_10UnderscoreESZ_SZ_EEEEENS4_13SM90_TMA_LOADENS4_14ComposedLayoutINS4_7SwizzleILi2ELi4ELi3EEENS4_18smem_ptr_flag_bitsILi16EEENSV_INS5_IJNSA_ILi8EEESI_EEENS5_IJSI_SC_EEEEEEEvNS4_8identityENS4_23SM90_TMA_LOAD_MULTICASTES1C_vS1D_EENS_8epilogue10collective6detail29Sm90TmaWarpSpecializedAdapterINS1H_15DefaultEpilogueISK_SL_SL_NS1G_6thread17LinearCombinationISK_Li1EffLNS1L_9ScaleType4KindE0ELNS_15FloatRoundStyleE2ESK_EENS1_15EpilogueDefaultEEEEEvvEEEEvNT_6ParamsE:
[----:B------:R-:W0:Y:S02]  /*0000*/  LDC R1, c[0x0][0x28] ;  /* 0x00000a00ff017b82 */ /* 0x000e240000000800 */
[----:B0-----:R-:W-:Y:S01]  /*0010*/  VIADD R1, R1, 0xfffffff8 ;  /* 0xfffffff801017836 */ /* 0x001fe20000000000 */
[----:B------:R-:W0:Y:S01]  /*0020*/  S2R R6, SR_TID.X ;  /* 0x0000000000067919 */ /* 0x000e220000002100 */
[----:B------:R-:W-:Y:S01]  /*0030*/  ELECT P0, URZ, PT ;  /* 0x00000000003f782f */ /* 0x000fe20003800000 */
[----:B------:R-:W-:Y:S01]  /*0040*/  BSSY B0, `(.L_x_0) ;  /* 0x000000f000007945 */ /* 0x000fe20003800000 */
[--C-:B0-----:R-:W-:Y:S02]  /*0050*/  SHF.R.U32.HI R0, RZ, 0x5, R6.reuse ;  /* 0x00000005ff007819 */ /* 0x101fe40000011606 */
[----:B------:R-:W-:-:S03]  /*0060*/  SHF.R.U32.HI R3, RZ, 0x7, R6 ;  /* 0x00000007ff037819 */ /* 0x000fc60000011606 */
[----:B------:R-:W0:Y:S04]  /*0070*/  SHFL.IDX PT, R2, R0, RZ, 0x1f ;  /* 0x00001fff00027589 */ /* 0x000e2800000e0000 */
[----:B------:R1:W2:Y:S01]  /*0080*/  SHFL.IDX PT, R5, R3, RZ, 0x1f ;  /* 0x00001fff03057589 */ /* 0x0002a200000e0000 */
[----:B0-----:R-:W-:-:S13]  /*0090*/  ISETP.NE.OR P0, PT, R2, RZ, !P0 ;  /* 0x000000ff0200720c */ /* 0x001fda0004705670 */
[----:B-12---:R-:W-:Y:S05]  /*00a0*/  @P0 BRA `(.L_x_1) ;  /* 0x0000000000200947 */ /* 0x006fea0003800000 */
[----:B------:R-:W-:Y:S02]  /*00b0*/  ULDC.64 UR4, c[0x0][0x198] ;  /* 0x0000660000047ab9 */ /* 0x000fe40000000a00 */
[----:B------:R-:W-:Y:S02]  /*00c0*/  UIADD3 UR6, UP0, UR4, 0xf0, URZ ;  /* 0x000000f004067890 */ /* 0x000fe4000ff1e03f */
[----:B------:R-:W-:Y:S02]  /*00d0*/  UIADD3 UR4, UP1, UR4, 0x1f0, URZ ;  /* 0x000001f004047890 */ /* 0x000fe4000ff3e03f */
[----:B------:R-:W-:Y:S02]  /*00e0*/  UIADD3.X UR7, URZ, UR5, URZ, UP0, !UPT ;  /* 0x000000053f077290 */ /* 0x000fe400087fe43f */
[----:B------:R-:W-:-:S07]  /*00f0*/  UIADD3.X UR5, URZ, UR5, URZ, UP1, !UPT ;  /* 0x000000053f057290 */ /* 0x000fce0008ffe43f */
[----:B------:R0:W-:Y:S02]  /*0100*/  UTMACCTL.PF [UR6] ;  /* 0x00000000060079b9 */ /* 0x0001e40008040000 */
[----:B------:R0:W-:Y:S02]  /*0110*/  UTMACCTL.PF [UR4] ;  /* 0x00000000040079b9 */ /* 0x0001e40008040000 */
[----:B0-----:R-:W-:Y:S01]  /*0120*/  NOP ;  /* 0x0000000000007918 */ /* 0x001fe20000000000 */
.L_x_1:
[----:B------:R-:W-:Y:S05]  /*0130*/  BSYNC B0 ;  /* 0x0000000000007941 */ /* 0x000fea0003800000 */
.L_x_0:
[----:B------:R-:W0:Y:S02]  /*0140*/  SHFL.IDX PT, R3, R0, RZ, 0x1f ;  /* 0x00001fff00037589 */ /* 0x000e2400000e0000 */
[----:B0-----:R-:W-:-:S13]  /*0150*/  ISETP.NE.AND P0, PT, R3, RZ, PT ;  /* 0x000000ff0300720c */ /* 0x001fda0003f05270 */
[----:B------:R-:W-:Y:S05]  /*0160*/  @P0 BRA `(.L_x_2) ;  /* 0x0000000000840947 */ /* 0x000fea0003800000 */
[----:B------:R-:W-:Y:S01]  /*0170*/  ELECT P0, URZ, PT ;  /* 0x00000000003f782f */ /* 0x000fe20003800000 */
[----:B------:R-:W-:-:S12]  /*0180*/  BSSY B0, `(.L_x_2) ;  /* 0x000001f000007945 */ /* 0x000fd80003800000 */
[----:B------:R-:W-:Y:S05]  /*0190*/  @!P0 BRA `(.L_x_3) ;  /* 0x0000000000748947 */ /* 0x000fea0003800000 */
[----:B------:R-:W0:Y:S01]  /*01a0*/  S2UR UR8, SR_CgaCtaId ;  /* 0x00000000000879c3 */ /* 0x000e220000008800 */
[----:B------:R-:W-:Y:S01]  /*01b0*/  UMOV UR4, 0x400 ;  /* 0x0000040000047882 */ /* 0x000fe20000000000 */
[----:B------:R-:W-:Y:S01]  /*01c0*/  UMOV UR5, 0x1 ;  /* 0x0000000100057882 */ /* 0x000fe20000000000 */
[----:B------:R-:W-:Y:S02]  /*01d0*/  UMOV UR6, 0x4 ;  /* 0x0000000400067882 */ /* 0x000fe40000000000 */
[----:B------:R-:W-:-:S04]  /*01e0*/  UIADD3 UR6, -UR6, 0x100000, URZ ;  /* 0x0010000006067890 */ /* 0x000fc8000fffe13f */
[----:B------:R-:W-:Y:S02]  /*01f0*/  USHF.L.U32 UR7, UR6, 0xb, URZ ;  /* 0x0000000b06077899 */ /* 0x000fe4000800063f */
[----:B------:R-:W-:Y:S02]  /*0200*/  USHF.L.U32 UR6, UR6, 0x1, URZ ;  /* 0x0000000106067899 */ /* 0x000fe4000800063f */
[----:B0-----:R-:W-:Y:S02]  /*0210*/  ULEA UR8, UR8, UR4, 0x18 ;  /* 0x0000000408087291 */ /* 0x001fe4000f8ec03f */
[----:B------:R-:W-:-:S04]  /*0220*/  UIADD3 UR4, -UR5, 0x100000, URZ ;  /* 0x0010000005047890 */ /* 0x000fc8000fffe13f */
[----:B------:R-:W-:Y:S02]  /*0230*/  USHF.L.U32 UR5, UR4, 0xb, URZ ;  /* 0x0000000b04057899 */ /* 0x000fe4000800063f */
[----:B------:R-:W-:Y:S01]  /*0240*/  USHF.L.U32 UR4, UR4, 0x1, URZ ;  /* 0x0000000104047899 */ /* 0x000fe2000800063f */
[----:B------:R-:W0:Y:S11]  /*0250*/  FENCE.VIEW.ASYNC.S ;  /* 0x00000000000073c6 */ /* 0x000e360000000000 */
[----:B0-----:R0:W1:Y:S01]  /*0260*/  SYNCS.EXCH.64 URZ, [UR8], UR4 ;  /* 0x00000004083f75b2 */ /* 0x0010620008000100 */
[----:B------:R0:W2:Y:S01]  /*0270*/  SYNCS.EXCH.64 URZ, [UR8+0x40], UR6 ;  /* 0x00004006083f75b2 */ /* 0x0000a20008000100 */
[----:B------:R0:W3:Y:S01]  /*0280*/  SYNCS.EXCH.64 URZ, [UR8+0x8], UR4 ;  /* 0x00000804083f75b2 */ /* 0x0000e20008000100 */
[----:B------:R0:W4:Y:S01]  /*0290*/  SYNCS.EXCH.64 URZ, [UR8+0x48], UR6 ;  /* 0x00004806083f75b2 */ /* 0x0001220008000100 */
[----:B------:R0:W0:Y:S01]  /*02a0*/  SYNCS.EXCH.64 URZ, [UR8+0x10], UR4 ;  /* 0x00001004083f75b2 */ /* 0x0000220008000100 */
        /* <DEDUP_REMOVED lines=11> */
[----:B------:R-:W-:Y:S01]  /*0360*/  NOP ;  /* 0x0000000000007918 */ /* 0x000fe20000000000 */
.L_x_3:
[----:B0-----:R-:W-:Y:S05]  /*0370*/  BSYNC B0 ;  /* 0x0000000000007941 */ /* 0x001fea0003800000 */
.L_x_2:
[----:B------:R-:W-:Y:S01]  /*0380*/  SHF.R.S32.HI R4, RZ, 0x1f, R6 ;  /* 0x0000001fff047819 */ /* 0x000fe20000011406 */
[----:B------:R-:W0:Y:S01]  /*0390*/  SHFL.IDX PT, R0, R0, RZ, 0x1f ;  /* 0x00001fff00007589 */ /* 0x000e2200000e0000 */
[----:B------:R-:W5:Y:S01]  /*03a0*/  S2UR UR8, SR_CTAID.X ;  /* 0x00000000000879c3 */ /* 0x000f620000002500 */
[----:B------:R-:W-:Y:S02]  /*03b0*/  ELECT P0, URZ, PT ;  /* 0x00000000003f782f */ /* 0x000fe40003800000 */
[----:B------:R-:W-:Y:S01]  /*03c0*/  LEA.HI R4, R4, R6, RZ, 0x7 ;  /* 0x0000000604047211 */ /* 0x000fe200078f38ff */
[----:B------:R-:W-:Y:S01]  /*03d0*/  ULDC UR4, c[0x0][0x150] ;  /* 0x0000540000047ab9 */ /* 0x000fe20000000800 */
[----:B------:R-:W-:Y:S01]  /*03e0*/  SHF.R.S32.HI R8, RZ, 0x1f, R3 ;  /* 0x0000001fff087819 */ /* 0x000fe20000011403 */
[----:B------:R-:W-:Y:S01]  /*03f0*/  NOP ;  /* 0x0000000000007918 */ /* 0x000fe20000000000 */
[----:B------:R-:W-:Y:S01]  /*0400*/  LOP3.LUT R4, R4, 0xffffff80, RZ, 0xc0, !PT ;  /* 0xffffff8004047812 */ /* 0x000fe200078ec0ff */
[----:B------:R-:W-:Y:S01]  /*0410*/  NOP ;  /* 0x0000000000007918 */ /* 0x000fe20000000000 */
[----:B------:R-:W-:Y:S01]  /*0420*/  LEA.HI R8, R8, R3, RZ, 0x2 ;  /* 0x0000000308087211 */ /* 0x000fe200078f10ff */
[----:B------:R-:W1:Y:S01]  /*0430*/  LDC R10, c[0x0][0x144] ;  /* 0x00005100ff0a7b82 */ /* 0x000e620000000800 */
[----:B------:R-:W-:Y:S01]  /*0440*/  ISETP.NE.AND P3, PT, R5, RZ, PT ;  /* 0x000000ff0500720c */ /* 0x000fe20003f65270 */
[----:B------:R-:W-:Y:S01]  /*0450*/  IMAD.IADD R6, R6, 0x1, -R4 ;  /* 0x0000000106067824 */ /* 0x000fe200078e0a04 */
[----:B------:R-:W-:Y:S01]  /*0460*/  LOP3.LUT R8, R8, 0x3ffffffc, RZ, 0xc0, !PT ;  /* 0x3ffffffc08087812 */ /* 0x000fe200078ec0ff */
[----:B------:R-:W2:Y:S03]  /*0470*/  S2R R4, SR_CTAID.Y ;  /* 0x0000000000047919 */ /* 0x000ea60000002600 */
[----:B------:R-:W-:Y:S01]  /*0480*/  SHF.R.S32.HI R7, RZ, 0x1f, R6 ;  /* 0x0000001fff077819 */ /* 0x000fe20000011406 */
[----:B------:R-:W-:Y:S01]  /*0490*/  IMAD.IADD R8, R3, 0x1, -R8 ;  /* 0x0000000103087824 */ /* 0x000fe200078e0a08 */
[----:B------:R-:W3:Y:S02]  /*04a0*/  LDC R13, c[0x0][0x140] ;  /* 0x00005000ff0d7b82 */ /* 0x000ee40000000800 */
[----:B------:R-:W-:-:S02]  /*04b0*/  LEA.HI R7, R7, R6, RZ, 0x3 ;  /* 0x0000000607077211 */ /* 0x000fc400078f18ff */
[----:B0-----:R-:W-:Y:S02]  /*04c0*/  ISETP.NE.OR P0, PT, R0, RZ, !P0 ;  /* 0x000000ff0000720c */ /* 0x001fe40004705670 */
[--C-:B------:R-:W-:Y:S02]  /*04d0*/  SHF.R.S32.HI R0, RZ, 0x3, R7.reuse ;  /* 0x00000003ff007819 */ /* 0x100fe40000011407 */
[----:B------:R-:W-:Y:S02]  /*04e0*/  SHF.R.S32.HI R7, RZ, 0x1f, R7 ;  /* 0x0000001fff077819 */ /* 0x000fe40000011407 */
[----:B-----5:R-:W-:Y:S02]  /*04f0*/  I2FP.F32.U32 R9, UR8 ;  /* 0x0000000800097c45 */ /* 0x020fe40008201000 */
[----:B------:R-:W-:-:S03]  /*0500*/  LEA.HI R7, R7, R0, RZ, 0x2 ;  /* 0x0000000007077211 */ /* 0x000fc600078f10ff */
[----:B------:R-:W-:Y:S01]  /*0510*/  FMUL R9, R9, UR4 ;  /* 0x0000000409097c20 */ /* 0x000fe20008400000 */
[----:B------:R-:W-:Y:S01]  /*0520*/  LOP3.LUT R7, R7, 0xfffffffc, RZ, 0xc0, !PT ;  /* 0xfffffffc07077812 */ /* 0x000fe200078ec0ff */
[----:B------:R-:W-:Y:S01]  /*0530*/  VOTEU.ALL UP0, P0 ;  /* 0x00000000003f7886 */ /* 0x000fe20000000000 */
[----:B------:R-:W-:Y:S01]  /*0540*/  ULDC UR4, c[0x0][0x154] ;  /* 0x0000550000047ab9 */ /* 0x000fe20000000800 */
[----:B------:R-:W-:Y:S02]  /*0550*/  VOTEU.ALL UP1, P0 ;  /* 0x00000000003f7886 */ /* 0x000fe40000020000 */
[----:B------:R-:W0:Y:S01]  /*0560*/  F2I.U32.TRUNC.NTZ R9, R9 ;  /* 0x0000000900097305 */ /* 0x000e22000020f000 */
[----:B------:R-:W-:Y:S01]  /*0570*/  IMAD.IADD R7, R0, 0x1, -R7 ;  /* 0x0000000100077824 */ /* 0x000fe200078e0a07 */
[----:B------:R-:W5:Y:S01]  /*0580*/  @!UP0 S2UR UR7, SR_CgaCtaId ;  /* 0x00000000000789c3 */ /* 0x000f620000008800 */
[----:B------:R-:W-:Y:S01]  /*0590*/  @!UP0 UMOV UR6, 0x400 ;  /* 0x0000040000068882 */ /* 0x000fe20000000000 */
[----:B---3--:R-:W-:Y:S01]  /*05a0*/  ISETP.EQ.U32.AND P2, PT, R13, 0x1, PT ;  /* 0x000000010d00780c */ /* 0x008fe20003f42070 */
[----:B------:R-:W-:Y:S01]  /*05b0*/  IMAD R8, R8, 0x4, R7 ;  /* 0x0000000408087824 */ /* 0x000fe200078e0207 */
[----:B--2---:R-:W-:-:S04]  /*05c0*/  I2FP.F32.U32 R3, R4 ;  /* 0x0000000400037245 */ /* 0x004fc80000201000 */
[----:B------:R-:W-:Y:S01]  /*05d0*/  LEA.HI R0, R8, R8, RZ, 0x1 ;  /* 0x0000000808007211 */ /* 0x000fe200078f08ff */
[----:B------:R-:W-:Y:S01]  /*05e0*/  FMUL R12, R3, UR4 ;  /* 0x00000004030c7c20 */ /* 0x000fe20008400000 */
[----:B------:R-:W2:Y:S01]  /*05f0*/  LDC R7, c[0x0][0x148] ;  /* 0x00005200ff077b82 */ /* 0x000ea20000000800 */
[----:B------:R-:W-:Y:S01]  /*0600*/  UMOV UR4, 0x20 ;  /* 0x0000002000047882 */ /* 0x000fe20000000000 */
[----:B------:R-:W-:Y:S01]  /*0610*/  LOP3.LUT R11, R0, 0xfffffffe, RZ, 0xc0, !PT ;  /* 0xfffffffe000b7812 */ /* 0x000fe200078ec0ff */
[----:B0-----:R-:W-:Y:S01]  /*0620*/  IMAD.MOV R15, RZ, RZ, -R9 ;  /* 0x000000ffff0f7224 */ /* 0x001fe200078e0a09 */
[----:B------:R-:W-:Y:S01]  /*0630*/  SHF.R.S32.HI R9, RZ, 0x1f, R2 ;  /* 0x0000001fff097819 */ /* 0x000fe20000011402 */
[----:B------:R-:W0:Y:S01]  /*0640*/  F2I.U32.TRUNC.NTZ R12, R12 ;  /* 0x0000000c000c7305 */ /* 0x000e22000020f000 */
[----:B------:R-:W-:-:S04]  /*0650*/  @!UP0 UIADD3 UR4, -UR4, 0x100000, URZ ;  /* 0x0010000004048890 */ /* 0x000fc8000fffe13f */
[----:B------:R-:W-:Y:S02]  /*0660*/  @!UP0 USHF.L.U32 UR5, UR4, 0xb, URZ ;  /* 0x0000000b04058899 */ /* 0x000fe4000800063f */
[----:B------:R-:W-:Y:S01]  /*0670*/  @!UP0 USHF.L.U32 UR4, UR4, 0x1, URZ ;  /* 0x0000000104048899 */ /* 0x000fe2000800063f */
[----:B-1----:R-:W-:Y:S01]  /*0680*/  IMAD R3, R10, R15, UR8 ;  /* 0x000000080a037e24 */ /* 0x002fe2000f8e020f */
[----:B------:R-:W-:Y:S01]  /*0690*/  LEA.HI R9, R9, R2, RZ, 0x2 ;  /* 0x0000000209097211 */ /* 0x000fe200078f10ff */
[C---:B------:R-:W-:Y:S02]  /*06a0*/  IMAD.IADD R0, R8.reuse, 0x1, -R11 ;  /* 0x0000000108007824 */ /* 0x040fe400078e0a0b */
[----:B------:R-:W-:Y:S01]  /*06b0*/  IMAD.SHL.U32 R11, R8, 0x4, RZ ;  /* 0x00000004080b7824 */ /* 0x000fe200078e00ff */
[----:B------:R-:W-:Y:S02]  /*06c0*/  LOP3.LUT R9, R9, 0xfffffffc, RZ, 0xc0, !PT ;  /* 0xfffffffc09097812 */ /* 0x000fe400078ec0ff */
[----:B------:R-:W-:Y:S01]  /*06d0*/  ISETP.NE.AND P4, PT, R0, R3, PT ;  /* 0x000000030000720c */ /* 0x000fe20003f85270 */
[----:B-----5:R-:W-:Y:S01]  /*06e0*/  @!UP0 ULEA UR6, UR7, UR6, 0x18 ;  /* 0x0000000607068291 */ /* 0x020fe2000f8ec03f */
[----:B------:R-:W-:Y:S01]  /*06f0*/  LOP3.LUT R16, R8, 0xc, R11, 0x78, !PT ;  /* 0x0000000c08107812 */ /* 0x000fe200078e780b */
[----:B------:R-:W-:Y:S01]  /*0700*/  IMAD.IADD R0, R2, 0x1, -R9 ;  /* 0x0000000102007824 */ /* 0x000fe200078e0a09 */
[----:B------:R-:W-:Y:S01]  /*0710*/  VOTEU.ALL UP0, P0 ;  /* 0x00000000003f7886 */ /* 0x000fe20000000000 */
[----:B------:R-:W-:Y:S01]  /*0720*/  LOP3.LUT P0, RZ, R6, 0x7, RZ, 0xc0, !PT ;  /* 0x0000000706ff7812 */ /* 0x000fe2000780c0ff */
[----:B0-----:R-:W-:-:S02]  /*0730*/  IMAD.MOV R14, RZ, RZ, -R12 ;  /* 0x000000ffff0e7224 */ /* 0x001fc400078e0a0c */
[----:B------:R-:W-:Y:S01]  /*0740*/  ISETP.NE.AND P1, PT, R0, 0x3, PT ;  /* 0x000000030000780c */ /* 0x000fe20003f25270 */
[----:B------:R-:W-:Y:S01]  /*0750*/  VIADD R6, R5, 0xffffffff ;  /* 0xffffffff05067836 */ /* 0x000fe20000000000 */
[----:B------:R-:W-:Y:S01]  /*0760*/  ISETP.LT.U32.AND P0, PT, R16, 0x2, !P0 ;  /* 0x000000021000780c */ /* 0x000fe20004701070 */
[----:B--2---:R-:W-:Y:S01]  /*0770*/  IMAD R9, R7, R14, R4 ;  /* 0x0000000e07097224 */ /* 0x004fe200078e0204 */
[----:B------:R-:W-:Y:S01]  /*0780*/  ISETP.EQ.OR P1, PT, R0, RZ, !P1 ;  /* 0x000000ff0000720c */ /* 0x000fe20004f22670 */
[----:B------:R-:W0:Y:S02]  /*0790*/  FENCE.VIEW.ASYNC.S ;  /* 0x00000000000073c6 */ /* 0x000e240000000000 */
[----:B0-----:R0:W1:Y:S01]  /*07a0*/  @!UP0 SYNCS.EXCH.64 URZ, [UR6+0x90], UR4 ;  /* 0x00009004063f85b2 */ /* 0x0010620008000100 */
[----:B------:R-:W-:Y:S02]  /*07b0*/  @P4 LEA.HI R2, R16, R16, RZ, 0x1 ;  /* 0x0000001010024211 */ /* 0x000fe400078f08ff */
[----:B------:R-:W-:-:S02]  /*07c0*/  ISETP.EQ.AND P1, PT, R5, RZ, P1 ;  /* 0x000000ff0500720c */ /* 0x000fc40000f22270 */
[----:B------:R-:W-:Y:S02]  /*07d0*/  @P4 SHF.R.S32.HI R2, RZ, 0x1, R2 ;  /* 0x00000001ff024819 */ /* 0x000fe40000011402 */
[----:B------:R-:W-:Y:S02]  /*07e0*/  ISETP.GE.U32.AND P6, PT, R6, 0x2, PT ;  /* 0x000000020600780c */ /* 0x000fe40003fc6070 */
[----:B------:R-:W-:Y:S01]  /*07f0*/  @P4 ISETP.NE.AND P5, PT, R2, R9, PT ;  /* 0x000000090200420c */ /* 0x000fe20003fa5270 */
[----:B------:R-:W-:Y:S01]  /*0800*/  IMAD.MOV.U32 R2, RZ, RZ, 0x1 ;  /* 0x00000001ff027424 */ /* 0x000fe200078e00ff */
[----:B------:R-:W-:Y:S02]  /*0810*/  SEL R9, RZ, 0x1, !P0 ;  /* 0x00000001ff097807 */ /* 0x000fe40004000000 */
[----:B------:R-:W-:Y:S02]  /*0820*/  @P4 SEL R2, RZ, 0x1, P5 ;  /* 0x00000001ff024807 */ /* 0x000fe40002800000 */
[----:B------:R-:W-:Y:S01]  /*0830*/  SEL R17, RZ, 0x1, !P1 ;  /* 0x00000001ff117807 */ /* 0x000fe20004800000 */
[----:B------:R0:W2:Y:S01]  /*0840*/  @!UP1 SYNCS.EXCH.64 URZ, [UR6+0x98], UR4 ;  /* 0x00009804063f95b2 */ /* 0x0000a20008000100 */
[----:B------:R-:W-:Y:S01]  /*0850*/  LOP3.LUT R2, R2, R9, RZ, 0xc0, !PT ;  /* 0x0000000902027212 */ /* 0x000fe200078ec0ff */
[----:B------:R-:W-:Y:S01]  /*0860*/  NOP ;  /* 0x0000000000007918 */ /* 0x000fe20000000000 */
[----:B------:R-:W-:Y:S01]  /*0870*/  SEL R17, R17, 0x2, P6 ;  /* 0x0000000211117807 */ /* 0x000fe20003000000 */
[----:B------:R-:W-:Y:S06]  /*0880*/  @!P2 BRA `(.L_x_4) ;  /* 0x000000000008a947 */ /* 0x000fec0003800000 */
[----:B-12-4-:R-:W-:Y:S01]  /*0890*/  UCGABAR_ARV ;  /* 0x00000000000079c7 */ /* 0x016fe20008000000 */
[----:B------:R-:W-:Y:S05]  /*08a0*/  BRA `(.L_x_5) ;  /* 0x0000000000047947 */ /* 0x000fea0003800000 */
.L_x_4:
[----:B-12-4-:R-:W-:Y:S01]  /*08b0*/  NOP ;  /* 0x0000000000007918 */ /* 0x016fe20000000000 */
.L_x_5:
[----:B------:R-:W1:Y:S01]  /*08c0*/  LDC R8, c[0x0][0x65c] ;  /* 0x00019700ff087b82 */ /* 0x000e620000000800 */
[----:B------:R-:W-:Y:S01]  /*08d0*/  IMAD.MOV.U32 R9, RZ, RZ, RZ ;  /* 0x000000ffff097224 */ /* 0x000fe200078e00ff */
[----:B-1----:R-:W-:Y:S01]  /*08e0*/  ISETP.NE.AND P1, PT, R8, 0x1, PT ;  /* 0x000000010800780c */ /* 0x002fe20003f25270 */
[----:B------:R-:W-:-:S12]  /*08f0*/  IMAD.U32 R8, RZ, RZ, UR8 ;  /* 0x00000008ff087e24 */ /* 0x000fd8000f8e00ff */
[----:B------:R-:W1:Y:S01]  /*0900*/  @P1 LDC R23, c[0x0][0x10] ;  /* 0x00000400ff171b82 */ /* 0x000e620000000800 */
[----:B------:R-:W-:Y:S02]  /*0910*/  @P1 IMAD.MOV.U32 R5, RZ, RZ, RZ ;  /* 0x000000ffff051224 */ /* 0x000fe400078e00ff */
[----:B------:R-:W-:-:S05]  /*0920*/  @P1 IMAD.MOV.U32 R19, RZ, RZ, RZ ;  /* 0x000000ffff131224 */ /* 0x000fca00078e00ff */
[----:B------:R-:W2:Y:S01]  /*0930*/  @!P1 LDC R11, c[0x0][0xc] ;  /* 0x00000300ff0b9b82 */ /* 0x000ea20000000800 */
[----:B-1----:R-:W-:-:S04]  /*0940*/  @P1 IMAD.WIDE.U32 R22, R23, UR8, R4 ;  /* 0x0000000817161c25 */ /* 0x002fc8000f8e0004 */
[----:B------:R-:W-:Y:S02]  /*0950*/  @P1 IMAD.IADD R19, R23, 0x1, R19 ;  /* 0x0000000117131824 */ /* 0x000fe400078e0213 */
[----:B--2---:R-:W-:-:S04]  /*0960*/  @!P1 IMAD.WIDE.U32 R8, R4, R11, R8 ;  /* 0x0000000b04089225 */ /* 0x004fc800078e0008 */
[----:B------:R-:W-:Y:S02]  /*0970*/  @!P1 IMAD.MOV.U32 R22, RZ, RZ, R8 ;  /* 0x000000ffff169224 */ /* 0x000fe400078e0008 */
[----:B------:R-:W-:Y:S01]  /*0980*/  @!P1 IMAD.MOV.U32 R19, RZ, RZ, R9 ;  /* 0x000000ffff139224 */ /* 0x000fe200078e0009 */
[----:B------:R-:W-:Y:S06]  /*0990*/  @!P2 BRA `(.L_x_6) ;  /* 0x00000000000ca947 */ /* 0x000fec0003800000 */
[----:B------:R-:W-:Y:S01]  /*09a0*/  UCGABAR_WAIT ;  /* 0x0000000000007dc7 */ /* 0x000fe20008000000 */
[----:B------:R-:W-:Y:S01]  /*09b0*/  CCTL.IVALL ;  /* 0x00000000ff00798f */ /* 0x000fe20002000000 */
[----:B------:R-:W-:Y:S05]  /*09c0*/  BRA `(.L_x_7) ;  /* 0x0000000000047947 */ /* 0x000fea0003800000 */
.L_x_6:
[----:B------:R-:W-:Y:S06]  /*09d0*/  BAR.SYNC.DEFER_BLOCKING 0x0 ;  /* 0x0000000000007b1d */ /* 0x000fec0000010000 */
.L_x_7:
[----:B------:R-:W-:Y:S05]  /*09e0*/  @!P3 BRA `(.L_x_8) ;  /* 0x000000e00080b947 */ /* 0x000fea0003800000 */
[----:B------:R-:W-:-:S13]  /*09f0*/  ISETP.GT.U32.AND P0, PT, R6, 0x1, PT ;  /* 0x000000010600780c */ /* 0x000fda0003f04070 */
[----:B0-----:R-:W-:Y:S05]  /*0a00*/  @P0 EXIT ;  /* 0x000000000000094d */ /* 0x001fea0003800000 */
[----:B------:R-:W-:Y:S01]  /*0a10*/  IMAD.MOV.U32 R6, RZ, RZ, -0x1 ;  /* 0xffffffffff067424 */ /* 0x000fe200078e00ff */
[----:B------:R-:W-:Y:S01]  /*0a20*/  ULDC.64 UR4, c[0x0][0x650] ;  /* 0x0001940000047ab9 */ /* 0x000fe20000000a00 */
[----:B------:R-:W-:Y:S01]  /*0a30*/  PRMT R0, RZ, 0x7610, R0 ;  /* 0x00007610ff007816 */ /* 0x000fe20000000000 */
[----:B------:R-:W-:Y:S01]  /*0a40*/  IMAD.MOV.U32 R23, RZ, RZ, -0x1 ;  /* 0xffffffffff177424 */ /* 0x000fe200078e00ff */
[----:B------:R-:W-:Y:S01]  /*0a50*/  ISETP.GE.U32.AND P0, PT, R22, UR4, PT ;  /* 0x0000000416007c0c */ /* 0x000fe2000bf06070 */
[----:B------:R0:W-:Y:S01]  /*0a60*/  STL [R1], R6 ;  /* 0x0000000601007387 */ /* 0x0001e20000100800 */
[----:B------:R-:W-:Y:S02]  /*0a70*/  IMAD.MOV.U32 R18, RZ, RZ, -0x1 ;  /* 0xffffffffff127424 */ /* 0x000fe400078e00ff */
[----:B------:R-:W-:-:S13]  /*0a80*/  ISETP.GE.U32.AND.EX P0, PT, R19, UR5, PT, P0 ;  /* 0x0000000513007c0c */ /* 0x000fda000bf06100 */
[----:B0-----:R-:W-:Y:S05]  /*0a90*/  @P0 BRA `(.L_x_9) ;  /* 0x0000000400340947 */ /* 0x001fea0003800000 */
[----:B------:R-:W0:Y:S01]  /*0aa0*/  LDC.64 R20, c[0x0][0x628] ;  /* 0x00018a00ff147b82 */ /* 0x000e220000000a00 */
[----:B------:R-:W-:Y:S02]  /*0ab0*/  IMAD.MOV.U32 R8, RZ, RZ, R22 ;  /* 0x000000ffff087224 */ /* 0x000fe400078e0016 */
[----:B------:R-:W-:-:S05]  /*0ac0*/  IMAD.MOV.U32 R9, RZ, RZ, R19 ;  /* 0x000000ffff097224 */ /* 0x000fca00078e0013 */
[----:B------:R-:W1:Y:S08]  /*0ad0*/  LDC R0, c[0x0][0x630] ;  /* 0x00018c00ff007b82 */ /* 0x000e700000000800 */
[----:B------:R-:W2:Y:S01]  /*0ae0*/  LDC.64 R24, c[0x0][0x620] ;  /* 0x00018800ff187b82 */ /* 0x000ea20000000a00 */
[----:B0-----:R-:W-:-:S04]  /*0af0*/  ISETP.NE.U32.AND P0, PT, R20, RZ, PT ;  /* 0x000000ff1400720c */ /* 0x001fc80003f05070 */
[----:B------:R-:W-:-:S13]  /*0b00*/  ISETP.NE.AND.EX P0, PT, R21, RZ, PT, P0 ;  /* 0x000000ff1500720c */ /* 0x000fda0003f05300 */
[----:B-12---:R-:W-:Y:S05]  /*0b10*/  @!P0 BRA `(.L_x_10) ;  /* 0x0000000000288947 */ /* 0x006fea0003800000 */
[----:B------:R-:W0:Y:S02]  /*0b20*/  LDC R13, c[0x0][0x634] ;  /* 0x00018d00ff0d7b82 */ /* 0x000e240000000800 */
[----:B0-----:R-:W-:-:S05]  /*0b30*/  IADD3 R13, P0, R22, R13, RZ ;  /* 0x0000000d160d7210 */ /* 0x001fca0007f1e0ff */
[----:B------:R-:W-:-:S04]  /*0b40*/  IMAD.X R15, RZ, RZ, R19, P0 ;  /* 0x000000ffff0f7224 */ /* 0x000fc800000e0613 */
[----:B------:R-:W-:-:S04]  /*0b50*/  IMAD.WIDE.U32 R8, R15, R20, RZ ;  /* 0x000000140f087225 */ /* 0x000fc800078e00ff */
[----:B------:R-:W-:-:S04]  /*0b60*/  IMAD.WIDE.U32 R10, P0, R13, R21, R8 ;  /* 0x000000150d0a7225 */ /* 0x000fc80007800008 */
[----:B------:R-:W-:-:S04]  /*0b70*/  IMAD.WIDE.U32 R8, R13, R20, RZ ;  /* 0x000000140d087225 */ /* 0x000fc800078e00ff */
[----:B------:R-:W-:Y:S01]  /*0b80*/  IMAD.X R13, RZ, RZ, RZ, P0 ;  /* 0x000000ffff0d7224 */ /* 0x000fe200000e06ff */
[----:B------:R-:W-:Y:S01]  /*0b90*/  IADD3 RZ, P0, R9, R10, RZ ;  /* 0x0000000a09ff7210 */ /* 0x000fe20007f1e0ff */
[----:B------:R-:W-:-:S04]  /*0ba0*/  IMAD.MOV.U32 R12, RZ, RZ, R11 ;  /* 0x000000ffff0c7224 */ /* 0x000fc800078e000b */
[----:B------:R-:W-:-:S08]  /*0bb0*/  IMAD.WIDE.U32.X R8, R15, R21, R12, P0 ;  /* 0x000000150f087225 */ /* 0x000fd000000e040c */
.L_x_10:
[----:B------:R-:W0:Y:S01]  /*0bc0*/  LDC.64 R20, c[0x0][0x640] ;  /* 0x00019000ff147b82 */ /* 0x000e220000000a00 */
[-CC-:B------:R-:W-:Y:S01]  /*0bd0*/  SHF.R.U64 R26, R8, R0.reuse, R9.reuse ;  /* 0x00000000081a7219 */ /* 0x180fe20000001209 */
[----:B------:R-:W-:Y:S01]  /*0be0*/  IMAD.MOV.U32 R18, RZ, RZ, R22 ;  /* 0x000000ffff127224 */ /* 0x000fe200078e0016 */
[----:B------:R-:W-:Y:S01]  /*0bf0*/  SHF.R.U32.HI R0, RZ, R0, R9 ;  /* 0x00000000ff007219 */ /* 0x000fe20000011609 */
[----:B------:R-:W-:Y:S01]  /*0c00*/  IMAD R28, R7, R14, R4 ;  /* 0x0000000e071c7224 */ /* 0x000fe200078e0204 */
[----:B------:R-:W-:Y:S01]  /*0c10*/  IADD3 R5, P0, RZ, -R26, RZ ;  /* 0x8000001aff057210 */ /* 0x000fe20007f1e0ff */
[----:B------:R-:W-:Y:S02]  /*0c20*/  IMAD.MOV.U32 R23, RZ, RZ, 0x1 ;  /* 0x00000001ff177424 */ /* 0x000fe400078e00ff */
[----:B------:R-:W1:Y:S02]  /*0c30*/  LDC R6, c[0x0][0x618] ;  /* 0x00018600ff067b82 */ /* 0x000e640000000800 */
[----:B------:R-:W-:-:S04]  /*0c40*/  IMAD.X R9, RZ, RZ, ~R0, P0 ;  /* 0x000000ffff097224 */ /* 0x000fc800000e0e00 */
[-C--:B------:R-:W-:Y:S02]  /*0c50*/  IMAD R0, R9, R24.reuse, RZ ;  /* 0x0000001809007224 */ /* 0x080fe400078e02ff */
[----:B------:R-:W2:Y:S01]  /*0c60*/  LDC R11, c[0x0][0x608] ;  /* 0x00018200ff0b7b82 */ /* 0x000ea20000000800 */
[----:B------:R-:W-:-:S04]  /*0c70*/  IMAD.WIDE.U32 R8, R5, R24, R18 ;  /* 0x0000001805087225 */ /* 0x000fc800078e0012 */
[----:B------:R-:W-:-:S03]  /*0c80*/  IMAD R5, R5, R25, R0 ;  /* 0x0000001905057224 */ /* 0x000fc600078e0200 */
[----:B------:R-:W3:Y:S01]  /*0c90*/  LDC R12, c[0x0][0x658] ;  /* 0x00019600ff0c7b82 */ /* 0x000ee20000000800 */
[----:B0-----:R-:W-:Y:S01]  /*0ca0*/  ISETP.NE.U32.AND P0, PT, R20, RZ, PT ;  /* 0x000000ff1400720c */ /* 0x001fe20003f05070 */
[----:B------:R-:W-:Y:S02]  /*0cb0*/  IMAD.IADD R5, R9, 0x1, R5 ;  /* 0x0000000109057824 */ /* 0x000fe400078e0205 */
[----:B------:R-:W-:Y:S01]  /*0cc0*/  IMAD.MOV.U32 R9, RZ, RZ, -0x1 ;  /* 0xffffffffff097424 */ /* 0x000fe200078e00ff */
[----:B------:R-:W-:-:S03]  /*0cd0*/  ISETP.NE.AND.EX P0, PT, R21, RZ, PT, P0 ;  /* 0x000000ff1500720c */ /* 0x000fc60003f05300 */
[----:B------:R-:W0:Y:S01]  /*0ce0*/  LDC R15, c[0x0][0x600] ;  /* 0x00018000ff0f7b82 */ /* 0x000e220000000800 */
[-CC-:B-1----:R-:W-:Y:S02]  /*0cf0*/  SHF.R.U64 R13, R8, R6.reuse, R5.reuse ;  /* 0x00000006080d7219 */ /* 0x182fe40000001205 */
[----:B------:R-:W-:-:S05]  /*0d00*/  SHF.R.U32.HI R0, RZ, R6, R5 ;  /* 0x00000006ff007219 */ /* 0x000fca0000011605 */
[----:B------:R-:W1:Y:S01]  /*0d10*/  LDC R18, c[0x0][0x648] ;  /* 0x00019200ff127b82 */ /* 0x000e620000000800 */
[-CC-:B--2---:R-:W-:Y:S02]  /*0d20*/  SHF.R.U64 R27, R13, R11.reuse, R0.reuse ;  /* 0x0000000b0d1b7219 */ /* 0x184fe40000001200 */
[----:B------:R-:W-:-:S05]  /*0d30*/  SHF.R.U32.HI R5, RZ, R11, R0 ;  /* 0x0000000bff057219 */ /* 0x000fca0000011600 */
[----:B------:R-:W2:Y:S01]  /*0d40*/  LDC R24, c[0x0][0x638] ;  /* 0x00018e00ff187b82 */ /* 0x000ea20000000800 */
[-CC-:B---3--:R-:W-:Y:S02]  /*0d50*/  SHF.R.U64 R14, R27, R12.reuse, R5.reuse ;  /* 0x0000000c1b0e7219 */ /* 0x188fe40000001205 */
[-C--:B------:R-:W-:Y:S02]  /*0d60*/  SHF.L.U32 R0, R9, R12.reuse, RZ ;  /* 0x0000000c09007219 */ /* 0x080fe400000006ff */
[----:B------:R-:W-:Y:S01]  /*0d70*/  SHF.R.U32.HI R5, RZ, R12, R5 ;  /* 0x0000000cff057219 */ /* 0x000fe20000011605 */
[----:B------:R-:W-:Y:S01]  /*0d80*/  IMAD.MOV.U32 R4, RZ, RZ, R14 ;  /* 0x000000ffff047224 */ /* 0x000fe200078e000e */
[----:B------:R-:W-:Y:S01]  /*0d90*/  LOP3.LUT R10, RZ, R0, RZ, 0x33, !PT ;  /* 0x00000000ff0a7212 */ /* 0x000fe200078e33ff */
[----:B------:R-:W3:Y:S01]  /*0da0*/  LDC R25, c[0x0][0x610] ;  /* 0x00018400ff197b82 */ /* 0x000ee20000000800 */
[----:B------:R-:W-:Y:S05]  /*0db0*/  @!P0 BRA `(.L_x_11) ;  /* 0x0000000000288947 */ /* 0x000fea0003800000 */
[----:B------:R-:W4:Y:S02]  /*0dc0*/  LDC R9, c[0x0][0x64c] ;  /* 0x00019300ff097b82 */ /* 0x000f240000000800 */
[----:B----4-:R-:W-:-:S05]  /*0dd0*/  IADD3 R9, P0, R14, R9, RZ ;  /* 0x000000090e097210 */ /* 0x010fca0007f1e0ff */
        /* <DEDUP_REMOVED lines=8> */
.L_x_11:
[----:B-1----:R-:W-:Y:S01]  /*0e60*/  SHF.R.U64 R4, R4, R18, R5 ;  /* 0x0000001204047219 */ /* 0x002fe20000001205 */
[----:B0-----:R-:W-:Y:S01]  /*0e70*/  VIADD R6, R15, 0xffffffff ;  /* 0xffffffff0f067836 */ /* 0x001fe20000000000 */
[----:B------:R-:W-:Y:S01]  /*0e80*/  SHF.L.U32 R0, R23, R12, RZ ;  /* 0x0000000c17007219 */ /* 0x000fe200000006ff */
[----:B------:R-:W-:Y:S01]  /*0e90*/  IMAD.MOV.U32 R18, RZ, RZ, R26 ;  /* 0x000000ffff127224 */ /* 0x000fe200078e001a */
[----:B------:R-:W-:Y:S01]  /*0ea0*/  LOP3.LUT R5, R27, R10, RZ, 0xc0, !PT ;  /* 0x0000000a1b057212 */ /* 0x000fe200078ec0ff */
[----:B------:R-:W-:Y:S01]  /*0eb0*/  IMAD.MOV R7, RZ, RZ, -R4 ;  /* 0x000000ffff077224 */ /* 0x000fe200078e0a04 */
[----:B------:R-:W-:Y:S02]  /*0ec0*/  SEL R3, R3, R28, !P1 ;  /* 0x0000001c03037207 */ /* 0x000fe40004800000 */
[----:B------:R-:W-:Y:S01]  /*0ed0*/  LOP3.LUT R6, R13, R6, RZ, 0xc0, !PT ;  /* 0x000000060d067212 */ /* 0x000fe200078ec0ff */
[----:B------:R-:W-:Y:S02]  /*0ee0*/  IMAD R4, R0, R4, R5 ;  /* 0x0000000400047224 */ /* 0x000fe400078e0205 */
[----:B--2---:R-:W-:-:S02]  /*0ef0*/  IMAD R0, R7, R24, R14 ;  /* 0x0000001807007224 */ /* 0x004fc400078e020e */
[----:B---3--:R-:W-:Y:S02]  /*0f00*/  IMAD R3, R4, R25, R3 ;  /* 0x0000001904037224 */ /* 0x008fe400078e0203 */
[----:B------:R-:W-:Y:S02]  /*0f10*/  IMAD R4, R0, R15, R6 ;  /* 0x0000000f00047224 */ /* 0x000fe400078e0206 */
[----:B------:R-:W-:-:S03]  /*0f20*/  IMAD.MOV.U32 R5, RZ, RZ, 0x1 ;  /* 0x00000001ff057424 */ /* 0x000fc600078e00ff */
[----:B------:R-:W-:Y:S02]  /*0f30*/  SEL R23, R4, R3, !P1 ;  /* 0x0000000304177207 */ /* 0x000fe40004800000 */
[----:B------:R-:W-:Y:S02]  /*0f40*/  SEL R3, R3, R4, !P1 ;  /* 0x0000000403037207 */ /* 0x000fe40004800000 */
[----:B------:R-:W-:-:S03]  /*0f50*/  PRMT R0, R5, 0x7610, R0 ;  /* 0x0000761005007816 */ /* 0x000fc60000000000 */
[----:B------:R0:W-:Y:S04]  /*0f60*/  STL [R1], R3 ;  /* 0x0000000301007387 */ /* 0x0001e80000100800 */
.L_x_9:
[----:B------:R-:W-:-:S08]  /*0f70*/  NOP ;  /* 0x0000000000007918 */ /* 0x000fd00000000000 */
[----:B------:R-:W1:Y:S02]  /*0f80*/  USETMAXREG.TRY_ALLOC.CTAPOOL UP0, 0xe8 ;  /* 0x000000e8000079c8 */ /* 0x000e640008000600 */
[----:B-1----:R-:W-:-:S13]  /*0f90*/  PLOP3.LUT P0, PT, PT, PT, UP0, 0x80, 0x0 ;  /* 0x000000000000781c */ /* 0x002fda0003f0f008 */
[----:B------:R-:W-:Y:S05]  /*0fa0*/  @!P0 BRA `(.L_x_9) ;  /* 0xfffffffc00f08947 */ /* 0x000fea000383ffff */
[----:B------:R-:W-:Y:S01]  /*0fb0*/  ULDC.64 UR4, c[0x0][0x598] ;  /* 0x0001660000047ab9 */ /* 0x000fe20000000a00 */
[----:B------:R-:W-:Y:S01]  /*0fc0*/  ULDC.64 UR54, c[0x0][0x208] ;  /* 0x0000820000367ab9 */ /* 0x000fe20000000a00 */
[----:B------:R-:W-:-:S04]  /*0fd0*/  ISETP.NE.U32.AND P0, PT, RZ, UR4, PT ;  /* 0x00000004ff007c0c */ /* 0x000fc8000bf05070 */
[----:B------:R-:W-:-:S13]  /*0fe0*/  ISETP.NE.AND.EX P0, PT, RZ, UR5, PT, P0 ;  /* 0x00000005ff007c0c */ /* 0x000fda000bf05300 */
[----:B------:R-:W-:Y:S05]  /*0ff0*/  @!P0 BRA `(.L_x_12) ;  /* 0x00000000001c8947 */ /* 0x000fea0003800000 */
[----:B------:R-:W1:Y:S02]  /*1000*/  LDC.64 R4, c[0x0][0x598] ;  /* 0x00016600ff047b82 */ /* 0x000e640000000a00 */
[----:B-1----:R-:W2:Y:S02]  /*1010*/  LDG.E.64 R4, desc[UR54][R4.64] ;  /* 0x0000003604047981 */ /* 0x002ea4000c1e1b00 */
[----:B--2---:R-:W-:-:S04]  /*1020*/  ISETP.NE.U32.AND P0, PT, R4, RZ, PT ;  /* 0x000000ff0400720c */ /* 0x004fc80003f05070 */
[----:B------:R-:W-:-:S13]  /*1030*/  ISETP.NE.AND.EX P0, PT, R5, RZ, PT, P0 ;  /* 0x000000ff0500720c */ /* 0x000fda0003f05300 */
[----:B------:R-:W-:Y:S05]  /*1040*/  @!P0 BRA `(.L_x_12) ;  /* 0x0000000000088947 */ /* 0x000fea0003800000 */
[----:B------:R1:W5:Y:S01]  /*1050*/  LD.E R201, desc[UR54][R4.64] ;  /* 0x0000003604c97980 */ /* 0x000362000c101900 */
[----:B------:R-:W-:Y:S05]  /*1060*/  BRA `(.L_x_13) ;  /* 0x0000000000247947 */ /* 0x000fea0003800000 */
.L_x_12:
[----:B------:R-:W-:Y:S02]  /*1070*/  ULDC.64 UR4, c[0x0][0x588] ;  /* 0x0001620000047ab9 */ /* 0x000fe40000000a00 */
[----:B------:R-:W-:-:S04]  /*1080*/  ISETP.NE.U32.AND P0, PT, RZ, UR4, PT ;  /* 0x00000004ff007c0c */ /* 0x000fc8000bf05070 */
[----:B------:R-:W-:-:S13]  /*1090*/  ISETP.NE.AND.EX P0, PT, RZ, UR5, PT, P0 ;  /* 0x00000005ff007c0c */ /* 0x000fda000bf05300 */
[----:B------:R-:W-:Y:S05]  /*10a0*/  @!P0 BRA `(.L_x_14) ;  /* 0x00000000000c8947 */ /* 0x000fea0003800000 */
[----:B------:R-:W1:Y:S02]  /*10b0*/  LDC.64 R4, c[0x0][0x588] ;  /* 0x00016200ff047b82 */ /* 0x000e640000000a00 */
[----:B-1----:R2:W5:Y:S01]  /*10c0*/  LDG.E R201, desc[UR54][R4.64] ;  /* 0x0000003604c97981 */ /* 0x002562000c1e1900 */
[----:B------:R-:W-:Y:S05]  /*10d0*/  BRA `(.L_x_13) ;  /* 0x0000000000087947 */ /* 0x000fea0003800000 */
.L_x_14:
[----:B------:R-:W-:Y:S02]  /*10e0*/  ULDC UR4, c[0x0][0x580] ;  /* 0x0001600000047ab9 */ /* 0x000fe40000000800 */
[----:B------:R-:W-:-:S07]  /*10f0*/  IMAD.U32 R201, RZ, RZ, UR4 ;  /* 0x00000004ffc97e24 */ /* 0x000fce000f8e00ff */
.L_x_13:
[----:B------:R-:W-:Y:S02]  /*1100*/  ULDC.64 UR4, c[0x0][0x5a0] ;  /* 0x0001680000047ab9 */ /* 0x000fe40000000a00 */
[----:B------:R-:W-:-:S04]  /*1110*/  ISETP.NE.U32.AND P0, PT, RZ, UR4, PT ;  /* 0x00000004ff007c0c */ /* 0x000fc8000bf05070 */
[----:B------:R-:W-:-:S13]  /*1120*/  ISETP.NE.AND.EX P0, PT, RZ, UR5, PT, P0 ;  /* 0x00000005ff007c0c */ /* 0x000fda000bf05300 */
[----:B------:R-:W-:Y:S05]  /*1130*/  @!P0 BRA `(.L_x_15) ;  /* 0x00000000001c8947 */ /* 0x000fea0003800000 */
[----:B-12---:R-:W1:Y:S02]  /*1140*/  LDC.64 R4, c[0x0][0x5a0] ;  /* 0x00016800ff047b82 */ /* 0x006e640000000a00 */
[----:B-1----:R-:W2:Y:S02]  /*1150*/  LDG.E.64 R4, desc[UR54][R4.64] ;  /* 0x0000003604047981 */ /* 0x002ea4000c1e1b00 */
[----:B--2---:R-:W-:-:S04]  /*1160*/  ISETP.NE.U32.AND P0, PT, R4, RZ, PT ;  /* 0x000000ff0400720c */ /* 0x004fc80003f05070 */
[----:B------:R-:W-:-:S13]  /*1170*/  ISETP.NE.AND.EX P0, PT, R5, RZ, PT, P0 ;  /* 0x000000ff0500720c */ /* 0x000fda0003f05300 */
[----:B------:R-:W-:Y:S05]  /*1180*/  @!P0 BRA `(.L_x_15) ;  /* 0x0000000000088947 */ /* 0x000fea0003800000 */
[----:B------:R1:W5:Y:S01]  /*1190*/  LD.E R200, desc[UR54][R4.64] ;  /* 0x0000003604c87980 */ /* 0x000362000c101900 */
[----:B------:R-:W-:Y:S05]  /*11a0*/  BRA `(.L_x_16) ;  /* 0x0000000000247947 */ /* 0x000fea0003800000 */
.L_x_15:
[----:B------:R-:W-:Y:S02]  /*11b0*/  ULDC.64 UR4, c[0x0][0x590] ;  /* 0x0001640000047ab9 */ /* 0x000fe40000000a00 */
[----:B------:R-:W-:-:S04]  /*11c0*/  ISETP.NE.U32.AND P0, PT, RZ, UR4, PT ;  /* 0x00000004ff007c0c */ /* 0x000fc8000bf05070 */
[----:B------:R-:W-:-:S13]  /*11d0*/  ISETP.NE.AND.EX P0, PT, RZ, UR5, PT, P0 ;  /* 0x00000005ff007c0c */ /* 0x000fda000bf05300 */
[----:B------:R-:W-:Y:S05]  /*11e0*/  @!P0 BRA `(.L_x_17) ;  /* 0x00000000000c8947 */ /* 0x000fea0003800000 */
[----:B-12---:R-:W1:Y:S02]  /*11f0*/  LDC.64 R4, c[0x0][0x590] ;  /* 0x00016400ff047b82 */ /* 0x006e640000000a00 */
[----:B-1----:R2:W5:Y:S01]  /*1200*/  LDG.E R200, desc[UR54][R4.64] ;  /* 0x0000003604c87981 */ /* 0x002562000c1e1900 */
[----:B------:R-:W-:Y:S05]  /*1210*/  BRA `(.L_x_16) ;  /* 0x0000000000087947 */ /* 0x000fea0003800000 */
.L_x_17:
[----:B------:R-:W-:Y:S02]  /*1220*/  ULDC UR4, c[0x0][0x584] ;  /* 0x0001610000047ab9 */ /* 0x000fe40000000800 */
[----:B------:R-:W-:-:S07]  /*1230*/  IMAD.U32 R200, RZ, RZ, UR4 ;  /* 0x00000004ffc87e24 */ /* 0x000fce000f8e00ff */
.L_x_16:
[----:B------:R-:W-:-:S13]  /*1240*/  LOP3.LUT P0, RZ, R0, 0xff, RZ, 0xc0, !PT ;  /* 0x000000ff00ff7812 */ /* 0x000fda000780c0ff */
[----:B------:R-:W-:Y:S05]  /*1250*/  @!P0 EXIT ;  /* 0x000000000000894d */ /* 0x000fea0003800000 */
[----:B------:R-:W-:Y:S01]  /*1260*/  ULDC UR4, c[0x0][0x28c] ;  /* 0x0000a30000047ab9 */ /* 0x000fe20000000800 */
[----:B------:R-:W-:Y:S01]  /*1270*/  LOP3.LUT R220, R17, 0x1, RZ, 0xfc, !PT ;  /* 0x0000000111dc7812 */ /* 0x000fe200078efcff */
[----:B------:R-:W-:Y:S01]  /*1280*/  UIADD3 UR4, UR4, 0x1f, URZ ;  /* 0x0000001f04047890 */ /* 0x000fe2000fffe03f */
[----:B------:R-:W-:Y:S01]  /*1290*/  UMOV UR36, URZ ;  /* 0x0000003f00247c82 */ /* 0x000fe20008000000 */
[----:B------:R-:W-:Y:S02]  /*12a0*/  UMOV UR37, URZ ;  /* 0x0000003f00257c82 */ /* 0x000fe40008000000 */
[----:B------:R-:W-:-:S04]  /*12b0*/  USHF.R.S32.HI UR5, URZ, 0x1f, UR4 ;  /* 0x0000001f3f057899 */ /* 0x000fc80008011404 */
[----:B------:R-:W-:-:S04]  /*12c0*/  ULEA.HI UR5, UR5, UR4, URZ, 0x5 ;  /* 0x0000000405057291 */ /* 0x000fc8000f8f283f */
[----:B------:R-:W-:-:S12]  /*12d0*/  USHF.R.S32.HI UR39, URZ, 0x5, UR5 ;  /* 0x000000053f277899 */ /* 0x000fd80008011405 */
.L_x_385:
[----:B---3--:R-:W3:Y:S01]  /*12e0*/  S2R R0, SR_TID.X ;  /* 0x0000000000007919 */ /* 0x008ee20000002100 */
[----:B----4-:R-:W4:Y:S01]  /*12f0*/  S2UR UR6, SR_CgaCtaId ;  /* 0x00000000000679c3 */ /* 0x010f220000008800 */
[----:B------:R-:W-:Y:S02]  /*1300*/  UMOV UR38, 0x400 ;  /* 0x0000040000267882 */ /* 0x000fe40000000000 */
[----:B----4-:R-:W-:Y:S01]  /*1310*/  ULEA UR38, UR6, UR38, 0x18 ;  /* 0x0000002606267291 */ /* 0x010fe2000f8ec03f */
[----:B---3--:R-:W-:-:S04]  /*1320*/  LOP3.LUT R0, R0, 0x80, RZ, 0xc0, !PT ;  /* 0x0000008000007812 */ /* 0x008fc800078ec0ff */
[----:B------:R-:W-:-:S06]  /*1330*/  SHF.R.U32.HI R0, RZ, 0x7, R0 ;  /* 0x00000007ff007819 */ /* 0x000fcc0000011600 */
[----:B------:R-:W3:Y:S02]  /*1340*/  SHFL.IDX PT, R0, R0, RZ, 0x1f ;  /* 0x00001fff00007589 */ /* 0x000ee400000e0000 */
[----:B---3--:R-:W-:-:S13]  /*1350*/  R2UR UR4, R0 ;  /* 0x00000000000472ca */ /* 0x008fda00000e0000 */
[----:B------:R-:W-:-:S04]  /*1360*/  ULEA.HI UR5, UR4, UR4, URZ, 0x1 ;  /* 0x0000000404057291 */ /* 0x000fc8000f8f083f */
[----:B------:R-:W-:-:S04]  /*1370*/  ULOP3.LUT UR5, UR5, 0xffffe, URZ, 0xc0, !UPT ;  /* 0x000ffffe05057892 */ /* 0x000fc8000f8ec03f */
[----:B------:R-:W-:-:S03]  /*1380*/  UIADD3 UR5, UR4, -UR5, URZ ;  /* 0x8000000504057290 */ /* 0x000fc6000fffe03f */
[----:B------:R-:W-:Y:S01]  /*1390*/  ULDC UR4, c[0x0][0x28c] ;  /* 0x0000a30000047ab9 */ /* 0x000fe20000000800 */
[----:B------:R-:W-:Y:S01]  /*13a0*/  ULEA UR5, UR5, UR38, 0xc ;  /* 0x0000002605057291 */ /* 0x000fe2000f8e603f */
[----:B------:R-:W-:-:S03]  /*13b0*/  ISETP.LT.AND P0, PT, RZ, UR4, PT ;  /* 0x00000004ff007c0c */ /* 0x000fc6000bf01270 */
[----:B------:R-:W-:-:S04]  /*13c0*/  UIADD3 UR5, UR5, 0x180, URZ ;  /* 0x0000018005057890 */ /* 0x000fc8000fffe03f */
[----:B------:R-:W-:-:S04]  /*13d0*/  USHF.R.U32.HI UR5, URZ, 0x4, UR5 ;  /* 0x000000043f057899 */ /* 0x000fc80008011605 */
[----:B------:R-:W-:Y:S02]  /*13e0*/  ULOP3.LUT UR52, UR5, 0x3fff, URZ, 0xc0, !UPT ;  /* 0x00003fff05347892 */ /* 0x000fe4000f8ec03f */
[----:B-12--5:R-:W-:Y:S10]  /*13f0*/  @P0 BRA `(.L_x_18) ;  /* 0x0000000000400947 */ /* 0x026ff40003800000 */
[----:B------:R-:W-:Y:S01]  /*1400*/  MOV R0, 0x0 ;  /* 0x0000000000007802 */ /* 0x000fe20000000f00 */
[----:B------:R-:W-:Y:S01]  /*1410*/  ULDC.64 UR4, c[0x4][0x68] ;  /* 0x01001a0000047ab9 */ /* 0x000fe20000000a00 */
[----:B------:R-:W-:Y:S01]  /*1420*/  ULDC.64 UR6, c[0x4][0x8] ;  /* 0x0100020000067ab9 */ /* 0x000fe20000000a00 */
[----:B-12---:R-:W-:Y:S01]  /*1430*/  IMAD.U32 R4, RZ, RZ, UR4 ;  /* 0x00000004ff047e24 */ /* 0x006fe2000f8e00ff */
[----:B------:R1:W2:Y:S01]  /*1440*/  LDC.64 R14, c[0x4][R0] ;  /* 0x01000000000e7b82 */ /* 0x0002a20000000a00 */
[----:B------:R-:W-:Y:S01]  /*1450*/  IMAD.U32 R5, RZ, RZ, UR5 ;  /* 0x00000005ff057e24 */ /* 0x000fe2000f8e00ff */
[----:B------:R-:W-:Y:S01]  /*1460*/  ULDC.64 UR4, c[0x4][0x70] ;  /* 0x01001c0000047ab9 */ /* 0x000fe20000000a00 */
[----:B------:R-:W-:Y:S02]  /*1470*/  IMAD.U32 R10, RZ, RZ, UR6 ;  /* 0x00000006ff0a7e24 */ /* 0x000fe4000f8e00ff */
[----:B------:R-:W-:Y:S02]  /*1480*/  IMAD.U32 R6, RZ, RZ, UR4 ;  /* 0x00000004ff067e24 */ /* 0x000fe4000f8e00ff */
[----:B------:R-:W-:-:S02]  /*1490*/  IMAD.U32 R7, RZ, RZ, UR5 ;  /* 0x00000005ff077e24 */ /* 0x000fc4000f8e00ff */
[----:B------:R-:W-:Y:S02]  /*14a0*/  IMAD.U32 R11, RZ, RZ, UR7 ;  /* 0x00000007ff0b7e24 */ /* 0x000fe4000f8e00ff */
[----:B------:R-:W-:Y:S02]  /*14b0*/  IMAD.MOV.U32 R8, RZ, RZ, 0x1e1 ;  /* 0x000001e1ff087424 */ /* 0x000fe400078e00ff */
[----:B------:R-:W-:Y:S02]  /*14c0*/  IMAD.MOV.U32 R12, RZ, RZ, 0x1 ;  /* 0x00000001ff0c7424 */ /* 0x000fe400078e00ff */
[----:B-1----:R-:W-:-:S07]  /*14d0*/  IMAD.MOV.U32 R13, RZ, RZ, RZ ;  /* 0x000000ffff0d7224 */ /* 0x002fce00078e00ff */
[----:B------:R-:W-:-:S07]  /*14e0*/  LEPC R20, `(.L_x_18) ;  /* 0x000000001014794e */ /* 0x000fce0000000000 */
[----:B0-2--5:R-:W-:Y:S05]  /*14f0*/  CALL.ABS.NOINC R14 ;  /* 0x000000000e007343 */ /* 0x025fea0003c00000 */
.L_x_18:
[----:B------:R-:W-:-:S13]  /*1500*/  ISETP.NE.AND P0, PT, R220, 0x3, PT ;  /* 0x00000003dc00780c */ /* 0x000fda0003f05270 */
[----:B------:R-:W-:Y:S05]  /*1510*/  @!P0 BRA `(.L_x_19) ;  /* 0x0000000000048947 */ /* 0x000fea0003800000 */
[----:B------:R-:W-:Y:S01]  /*1520*/  BPT.TRAP 0x1 ;  /* 0x000000040000795c */ /* 0x000fe20000300000 */
.L_x_19:
[----:B0-----:R-:W-:Y:S02]  /*1530*/  IMAD.U32 R3, RZ, RZ, UR37 ;  /* 0x00000025ff037e24 */ /* 0x001fe4000f8e00ff */
[----:B------:R-:W-:-:S03]  /*1540*/  IMAD.U32 R0, RZ, RZ, UR36 ;  /* 0x00000024ff007e24 */ /* 0x000fc6000f8e00ff */
[----:B------:R-:W-:Y:S02]  /*1550*/  LEA R3, R3, UR38, 0x3 ;  /* 0x0000002603037c11 */ /* 0x000fe4000f8e18ff */
[----:B------:R-:W-:-:S04]  /*1560*/  SHF.L.U32 R0, R0, 0x1f, RZ ;  /* 0x0000001f00007819 */ /* 0x000fc800000006ff */
[----:B------:R0:W3:Y:S01]  /*1570*/  SYNCS.PHASECHK.TRANS64.TRYWAIT P1, [R3+URZ], R0 ;  /* 0x00000000030075a7 */ /* 0x0000e2000802017f */
[----:B------:R-:W-:Y:S05]  /*1580*/  @!P0 BRA `(.L_x_20) ;  /* 0x0000000000048947 */ /* 0x000fea0003800000 */
[----:B------:R-:W-:Y:S01]  /*1590*/  BPT.TRAP 0x1 ;  /* 0x000000040000795c */ /* 0x000fe20000300000 */
.L_x_20:
[----:B---3--:R-:W-:Y:S05]  /*15a0*/  @P1 BRA `(.L_x_21) ;  /* 0x0000000000081947 */ /* 0x008fea0003800000 */
[----:B------:R-:W3:Y:S02]  /*15b0*/  SYNCS.PHASECHK.TRANS64.TRYWAIT P1, [R3+URZ], R0 ;  /* 0x00000000030075a7 */ /* 0x000ee4000802017f */
[----:B---3--:R-:W-:Y:S05]  /*15c0*/  @!P1 BRA `(.L_x_22) ;  /* 0x000000ec00989947 */ /* 0x008fea0003800000 */
.L_x_21:
[----:B------:R-:W-:-:S04]  /*15d0*/  UISETP.LT.AND UP0, UPT, UR39, 0x1, UPT ;  /* 0x000000012700788c */ /* 0x000fc8000bf01270 */
[----:B------:R-:W-:-:S06]  /*15e0*/  USEL UR4, UR39, 0x1, UP0 ;  /* 0x0000000127047887 */ /* 0x000fcc0008000000 */
[----:B0--3--:R-:W-:Y:S01]  /*15f0*/  IMAD.U32 R0, RZ, RZ, UR4 ;  /* 0x00000004ff007e24 */ /* 0x009fe2000f8e00ff */
[----:B------:R-:W-:Y:S05]  /*1600*/  WARPSYNC.ALL ;  /* 0x0000000000007948 */ /* 0x000fea0003800000 */
[----:B------:R-:W-:-:S04]  /*1610*/  IADD3 R0, -R0, UR39, RZ ;  /* 0x0000002700007c10 */ /* 0x000fc8000fffe1ff */
[----:B------:R-:W-:Y:S01]  /*1620*/  ISETP.GE.AND P1, PT, R0, 0x1, PT ;  /* 0x000000010000780c */ /* 0x000fe20003f26270 */
[----:B------:R-:W-:Y:S01]  /*1630*/  UIADD3 UR4, UR38, 0x20180, URZ ;  /* 0x0002018026047890 */ /* 0x000fe2000fffe03f */
[----:B------:R-:W-:Y:S01]  /*1640*/  WARPGROUP.ARRIVE ;  /* 0x00000000000079c5 */ /* 0x000fe20000000000 */
[----:B------:R-:W-:Y:S02]  /*1650*/  ULOP3.LUT UR52, UR52, 0x10000, URZ, 0xfc, !UPT ;  /* 0x0001000034347892 */ /* 0x000fe4000f8efc3f */
[----:B------:R-:W-:Y:S02]  /*1660*/  USHF.R.U32.HI UR4, URZ, 0x4, UR4 ;  /* 0x000000043f047899 */ /* 0x000fe40008011604 */
[----:B------:R-:W-:Y:S02]  /*1670*/  ULEA UR56, UR37, UR52, 0xa ;  /* 0x0000003425387291 */ /* 0x000fe4000f8e503f */
[----:B------:R-:W-:Y:S01]  /*1680*/  ULOP3.LUT UR4, UR4, 0x3fff, URZ, 0xc0, !UPT ;  /* 0x00003fff04047892 */ /* 0x000fe2000f8ec03f */
[----:B------:R-:W-:Y:S01]  /*1690*/  UMOV UR33, 0x80000020 ;  /* 0x8000002000217882 */ /* 0x000fe20000000000 */
[----:B------:R-:W-:-:S02]  /*16a0*/  UMOV UR35, 0x80000020 ;  /* 0x8000002000237882 */ /* 0x000fc40000000000 */
[----:B------:R-:W-:Y:S01]  /*16b0*/  ULOP3.LUT UR53, UR4, 0x10000, URZ, 0xfc, !UPT ;  /* 0x0001000004357892 */ /* 0x000fe2000f8efc3f */
[----:B------:R-:W-:Y:S01]  /*16c0*/  UMOV UR32, UR56 ;  /* 0x0000003800207c82 */ /* 0x000fe20008000000 */
[----:B------:R-:W-:Y:S02]  /*16d0*/  UMOV UR29, UR33 ;  /* 0x00000021001d7c82 */ /* 0x000fe40008000000 */
[----:B------:R-:W-:Y:S01]  /*16e0*/  UIMAD UR57, UR37, 0x2c0, UR53 ;  /* 0x000002c0253978a4 */ /* 0x000fe2000f8e0235 */
[----:B------:R-:W-:Y:S01]  /*16f0*/  UMOV UR28, UR32 ;  /* 0x00000020001c7c82 */ /* 0x000fe20008000000 */
[----:B------:R-:W-:Y:S02]  /*1700*/  UMOV UR31, 0x80000020 ;  /* 0x80000020001f7882 */ /* 0x000fe40000000000 */
[----:B------:R-:W-:Y:S02]  /*1710*/  UIADD3 UR30, UR57, 0x40, URZ ;  /* 0x00000040391e7890 */ /* 0x000fe4000fffe03f */
[----:B------:R-:W-:-:S02]  /*1720*/  UIADD3 UR22, UR57, 0x80, URZ ;  /* 0x0000008039167890 */ /* 0x000fc4000fffe03f */
[----:B------:R-:W-:Y:S01]  /*1730*/  UMOV UR34, UR57 ;  /* 0x0000003900227c82 */ /* 0x000fe20008000000 */
[----:B------:R-:W-:Y:S01]  /*1740*/  UMOV UR20, UR32 ;  /* 0x0000002000147c82 */ /* 0x000fe20008000000 */
[----:B------:R-:W-:Y:S01]  /*1750*/  HGMMA.64x16x16.F32.BF16 R192, gdesc[UR32], RZ, !UPT, gsb0 ;  /* 0x0020000020c079f0 */ /* 0x000fe2000c0018ff */
[----:B------:R-:W-:Y:S01]  /*1760*/  UMOV UR21, UR33 ;  /* 0x0000002100157c82 */ /* 0x000fe20008000000 */
[----:B------:R-:W-:Y:S01]  /*1770*/  UMOV UR23, 0x80000020 ;  /* 0x8000002000177882 */ /* 0x000fe20000000000 */
[----:B------:R-:W-:Y:S01]  /*1780*/  UIADD3 UR14, UR57, 0xc0, URZ ;  /* 0x000000c0390e7890 */ /* 0x000fe2000fffe03f */
[----:B------:R-:W-:Y:S01]  /*1790*/  UMOV UR12, UR32 ;  /* 0x00000020000c7c82 */ /* 0x000fe20008000000 */
        /* <DEDUP_REMOVED lines=31> */
[----:B------:R-:W-:-:S02]  /*1990*/  WARPGROUP.DEPBAR.LE gsb0, 0x0 ;  /* 0x00008000000079c5 */ /* 0x000fc40000010000 */
[----:B------:R-:W-:-:S06]  /*19a0*/  WARPGROUP.ARRIVE ;  /* 0x00000000000079c5 */ /* 0x000fcc0000000000 */
[----:B------:R-:W-:Y:S03]  /*19b0*/  HGMMA.64x16x16.F32.BF16 R176, gdesc[UR28], RZ, !UPT, gsb0 ;  /* 0x002000001cb079f0 */ /* 0x000fe6000c0018ff */
[----:B------:R-:W-:Y:S02]  /*19c0*/  WARPGROUP.DEPBAR.LE gsb0, 0x0 ;  /* 0x00008000000079c5 */ /* 0x000fe40000010000 */
[----:B------:R-:W-:-:S06]  /*19d0*/  WARPGROUP.ARRIVE ;  /* 0x00000000000079c5 */ /* 0x000fcc0000000000 */
[----:B------:R-:W-:Y:S03]  /*19e0*/  HGMMA.64x16x16.F32.BF16 R160, gdesc[UR20], RZ, !UPT, gsb0 ;  /* 0x0020000014a079f0 */ /* 0x000fe6000c0018ff */
[----:B------:R-:W-:Y:S02]  /*19f0*/  WARPGROUP.DEPBAR.LE gsb0, 0x0 ;  /* 0x00008000000079c5 */ /* 0x000fe40000010000 */
[----:B------:R-:W-:-:S06]  /*1a00*/  WARPGROUP.ARRIVE ;  /* 0x00000000000079c5 */ /* 0x000fcc0000000000 */
[----:B------:R-:W-:Y:S01]  /*1a10*/  HGMMA.64x16x16.F32.BF16 R144, gdesc[UR12], RZ, !UPT, gsb0 ;  /* 0x002000000c9079f0 */ /* 0x000fe2000c0018ff */
[----:B------:R-:W-:Y:S01]  /*1a20*/  UIADD3 UR12, UR56, 0x2, URZ ;  /* 0x00000002380c7890 */ /* 0x000fe2000fffe03f */
[----:B------:R-:W-:Y:S01]  /*1a30*/  UMOV UR13, 0x80000020 ;  /* 0x80000020000d7882 */ /* 0x000fe20000000000 */
[----:B------:R-:W-:Y:S01]  /*1a40*/  UIADD3 UR56, UR56, 0x202, URZ ;  /* 0x0000020238387890 */ /* 0x000fe2000fffe03f */
[----:B------:R-:W-:Y:S02]  /*1a50*/  WARPGROUP.DEPBAR.LE gsb0, 0x0 ;  /* 0x00008000000079c5 */ /* 0x000fe40000010000 */
[----:B------:R-:W-:-:S06]  /*1a60*/  WARPGROUP.ARRIVE ;  /* 0x00000000000079c5 */ /* 0x000fcc0000000000 */
[----:B------:R-:W-:Y:S03]  /*1a70*/  HGMMA.64x16x16.F32.BF16 R128, gdesc[UR4], RZ, !UPT, gsb0 ;  /* 0x00200000048079f0 */ /* 0x000fe6000c0018ff */
        /* <DEDUP_REMOVED lines=18> */
[----:B------:R-:W-:Y:S01]  /*1ba0*/  UMOV UR48, UR58 ;  /* 0x0000003a00307c82 */ /* 0x000fe20008000000 */
[----:B------:R-:W-:Y:S01]  /*1bb0*/  UMOV UR49, 0x80000020 ;  /* 0x8000002000317882 */ /* 0x000fe20000000000 */
[----:B------:R-:W-:Y:S01]  /*1bc0*/  UMOV UR24, UR48 ;  /* 0x0000003000187c82 */ /* 0x000fe20008000000 */
        /* <DEDUP_REMOVED lines=17> */
[----:B------:R-:W-:-:S02]  /*1ce0*/  WARPGROUP.DEPBAR.LE gsb0, 0x0 ;  /* 0x00008000000079c5 */ /* 0x000fc40000010000 */
[----:B------:R-:W-:-:S06]  /*1cf0*/  WARPGROUP.ARRIVE ;  /* 0x00000000000079c5 */ /* 0x000fcc0000000000 */
[----:B------:R-:W-:Y:S01]  /*1d00*/  HGMMA.64x16x16.F32.BF16 R24, gdesc[UR48], RZ, !UPT, gsb0 ;  /* 0x00200000301879f0 */ /* 0x000fe2000c0018ff */
[----:B------:R-:W-:Y:S01]  /*1d10*/  UMOV UR50, UR14 ;  /* 0x0000000e00327c82 */ /* 0x000fe20008000000 */
[----:B------:R-:W-:Y:S01]  /*1d20*/  UMOV UR51, UR15 ;  /* 0x0000000f00337c82 */ /* 0x000fe20008000000 */
[----:B------:R-:W-:Y:S01]  /*1d30*/  UIADD3 UR14, UR57, 0x2, URZ ;  /* 0x00000002390e7890 */ /* 0x000fe2000fffe03f */
[----:B------:R-:W-:Y:S01]  /*1d40*/  UMOV UR15, 0x80000020 ;  /* 0x80000020000f7882 */ /* 0x000fe20000000000 */
[----:B------:R-:W-:Y:S02]  /*1d50*/  WARPGROUP.DEPBAR.LE gsb0, 0x0 ;  /* 0x00008000000079c5 */ /* 0x000fe40000010000 */
[----:B------:R-:W-:-:S06]  /*1d60*/  WARPGROUP.ARRIVE ;  /* 0x00000000000079c5 */ /* 0x000fcc0000000000 */
[----:B------:R-:W-:Y:S01]  /*1d70*/  HGMMA.64x16x16.F32.BF16 R40, gdesc[UR24], RZ, !UPT, gsb0 ;  /* 0x00200000182879f0 */ /* 0x000fe2000c0018ff */
[----:B------:R-:W-:Y:S01]  /*1d80*/  UIADD3 UR26, UR57, 0x102, URZ ;  /* 0x00000102391a7890 */ /* 0x000fe2000fffe03f */
[----:B------:R-:W-:Y:S01]  /*1d90*/  UMOV UR24, UR12 ;  /* 0x0000000c00187c82 */ /* 0x000fe20008000000 */
[----:B------:R-:W-:Y:S01]  /*1da0*/  UMOV UR25, UR13 ;  /* 0x0000000d00197c82 */ /* 0x000fe20008000000 */
        /* <DEDUP_REMOVED lines=66> */
[----:B------:R-:W-:Y:S03]  /*21d0*/  HGMMA.64x16x16.F32.BF16 R192, gdesc[UR12], R192, gsb0 ;  /* 0x002000000cc079f0 */ /* 0x000fe600080018c0 */
        /* <DEDUP_REMOVED lines=29> */
[----:B------:R-:W-:Y:S01]  /*23b0*/  HGMMA.64x16x16.F32.BF16 R32, gdesc[UR48], R32, gsb0 ;  /* 0x00200000302079f0 */ /* 0x000fe20008001820 */
        /* <DEDUP_REMOVED lines=56> */
[----:B------:R-:W-:Y:S05]  /*2740*/  @!P1 BRA `(.L_x_23) ;  /* 0x0000001000d09947 */ /* 0x000fea0003800000 */
[----:B------:R-:W-:Y:S01]  /*2750*/  UIADD3 UR56, UR37, 0x1, URZ ;  /* 0x0000000125387890 */ /* 0x000fe2000fffe03f */
[----:B------:R-:W-:Y:S02]  /*2760*/  IMAD.MOV.U32 R3, RZ, RZ, R0 ;  /* 0x000000ffff037224 */ /* 0x000fe400078e0000 */
[----:B-12---:R-:W-:Y:S01]  /*2770*/  IMAD.U32 R4, RZ, RZ, UR37 ;  /* 0x00000025ff047e24 */ /* 0x006fe2000f8e00ff */
[----:B------:R-:W-:-:S04]  /*2780*/  UISETP.NE.AND UP0, UPT, UR56, 0x8, UPT ;  /* 0x000000083800788c */ /* 0x000fc8000bf05270 */
[----:B------:R-:W-:Y:S02]  /*2790*/  USEL UR4, URZ, 0x1, UP0 ;  /* 0x000000013f047887 */ /* 0x000fe40008000000 */
[----:B------:R-:W-:Y:S02]  /*27a0*/  USEL UR56, UR56, URZ, UP0 ;  /* 0x0000003f38387287 */ /* 0x000fe40008000000 */
[----:B------:R-:W-:-:S06]  /*27b0*/  ULOP3.LUT UR4, UR36, UR4, URZ, 0x3c, !UPT ;  /* 0x0000000424047292 */ /* 0x000fcc000f8e3c3f */
[----:B------:R-:W-:-:S07]  /*27c0*/  IMAD.U32 R7, RZ, RZ, UR4 ;  /* 0x00000004ff077e24 */ /* 0x000fce000f8e00ff */
.L_x_30:
[----:B------:R-:W-:Y:S05]  /*27d0*/  @!P0 BRA `(.L_x_24) ;  /* 0x0000000000048947 */ /* 0x000fea0003800000 */
[----:B------:R-:W-:Y:S01]  /*27e0*/  BPT.TRAP 0x1 ;  /* 0x000000040000795c */ /* 0x000fe20000300000 */
.L_x_24:
[----:B------:R-:W-:Y:S01]  /*27f0*/  ULEA UR4, UR56, UR38, 0x3 ;  /* 0x0000002638047291 */ /* 0x000fe2000f8e183f */
[----:B------:R-:W-:-:S08]  /*2800*/  SHF.L.U32 R5, R7, 0x1f, RZ ;  /* 0x0000001f07057819 */ /* 0x000fd000000006ff */
[----:B------:R0:W1:Y:S01]  /*2810*/  SYNCS.PHASECHK.TRANS64.TRYWAIT P1, [UR4], R5 ;  /* 0x00000005ff0075a7 */ /* 0x0000620008020144 */
[----:B------:R-:W-:Y:S05]  /*2820*/  @!P0 BRA `(.L_x_25) ;  /* 0x0000000000048947 */ /* 0x000fea0003800000 */
[----:B------:R-:W-:Y:S01]  /*2830*/  BPT.TRAP 0x1 ;  /* 0x000000040000795c */ /* 0x000fe20000300000 */
.L_x_25:
[----:B-1----:R-:W-:Y:S05]  /*2840*/  @P1 BRA `(.L_x_26) ;  /* 0x0000000000081947 */ /* 0x002fea0003800000 */
[----:B------:R-:W1:Y:S02]  /*2850*/  SYNCS.PHASECHK.TRANS64.TRYWAIT P1, [UR4], R5 ;  /* 0x00000005ff0075a7 */ /* 0x000e640008020144 */
[----:B-1----:R-:W-:Y:S05]  /*2860*/  @!P1 BRA `(.L_x_27) ;  /* 0x000000dc00049947 */ /* 0x002fea0003800000 */
.L_x_26:
[----:B------:R-:W-:Y:S01]  /*2870*/  ULEA UR57, UR56, UR52, 0xa ;  /* 0x0000003438397291 */ /* 0x000fe2000f8e503f */
[----:B------:R-:W-:Y:S01]  /*2880*/  WARPGROUP.ARRIVE ;  /* 0x00000000000079c5 */ /* 0x000fe20000000000 */
[----:B------:R-:W-:Y:S01]  /*2890*/  UIMAD UR58, UR56, 0x2c0, UR53 ;  /* 0x000002c0383a78a4 */ /* 0x000fe2000f8e0235 */
[----:B------:R-:W-:Y:S01]  /*28a0*/  UMOV UR5, 0x80000020 ;  /* 0x8000002000057882 */ /* 0x000fe20000000000 */
[----:B------:R-:W-:Y:S02]  /*28b0*/  UMOV UR7, 0x80000020 ;  /* 0x8000002000077882 */ /* 0x000fe40000000000 */
[----:B------:R-:W-:Y:S01]  /*28c0*/  UIADD3 UR10, UR58, 0x40, URZ ;  /* 0x000000403a0a7890 */ /* 0x000fe2000fffe03f */
[----:B------:R-:W-:Y:S02]  /*28d0*/  UMOV UR4, UR57 ;  /* 0x0000003900047c82 */ /* 0x000fe40008000000 */
[----:B------:R-:W-:Y:S01]  /*28e0*/  UMOV UR6, UR58 ;  /* 0x0000003a00067c82 */ /* 0x000fe20008000000 */
[----:B------:R-:W-:Y:S01]  /*28f0*/  UMOV UR8, UR4 ;  /* 0x0000000400087c82 */ /* 0x000fe20008000000 */
[----:B------:R-:W-:Y:S01]  /*2900*/  HGMMA.64x16x16.F32.BF16 R192, gdesc[UR4], R192, gsb0 ;  /* 0x0020000004c079f0 */ /* 0x000fe200080018c0 */
        /* <DEDUP_REMOVED lines=39> */
[----:B------:R-:W-:Y:S01]  /*2b80*/  UMOV UR5, 0x80000020 ;  /* 0x8000002000057882 */ /* 0x000fe20000000000 */
[----:B------:R-:W-:-:S02]  /*2b90*/  WARPGROUP.DEPBAR.LE gsb0, 0x0 ;  /* 0x00008000000079c5 */ /* 0x000fc40000010000 */
[----:B------:R-:W-:-:S06]  /*2ba0*/  WARPGROUP.ARRIVE ;  /* 0x00000000000079c5 */ /* 0x000fcc0000000000 */
[----:B------:R-:W-:Y:S01]  /*2bb0*/  HGMMA.64x16x16.F32.BF16 R176, gdesc[UR8], R176, gsb0 ;  /* 0x0020000008b079f0 */ /* 0x000fe200080018b0 */
[----:B------:R-:W-:Y:S02]  /*2bc0*/  UIADD3 UR8, UR57, 0x200, URZ ;  /* 0x0000020039087890 */ /* 0x000fe4000fffe03f */
[----:B------:R-:W-:Y:S01]  /*2bd0*/  UIADD3 UR57, UR57, 0x202, URZ ;  /* 0x0000020239397890 */ /* 0x000fe2000fffe03f */
        /* <DEDUP_REMOVED lines=49> */
[----:B------:R-:W-:Y:S01]  /*2ef0*/  HGMMA.64x16x16.F32.BF16 R24, gdesc[UR48], R24, gsb0 ;  /* 0x00200000301879f0 */ /* 0x000fe20008001818 */
[----:B------:R-:W-:Y:S01]  /*2f00*/  UMOV UR50, UR6 ;  /* 0x0000000600327c82 */ /* 0x000fe20008000000 */
[----:B------:R-:W-:Y:S01]  /*2f10*/  UMOV UR51, UR7 ;  /* 0x0000000700337c82 */ /* 0x000fe20008000000 */
[----:B------:R-:W-:Y:S01]  /*2f20*/  UMOV UR7, 0x80000020 ;  /* 0x8000002000077882 */ /* 0x000fe20000000000 */
[----:B------:R-:W-:Y:S02]  /*2f30*/  WARPGROUP.DEPBAR.LE gsb0, 0x0 ;  /* 0x00008000000079c5 */ /* 0x000fe40000010000 */
[----:B------:R-:W-:-:S06]  /*2f40*/  WARPGROUP.ARRIVE ;  /* 0x00000000000079c5 */ /* 0x000fcc0000000000 */
[----:B------:R-:W-:Y:S01]  /*2f50*/  HGMMA.64x16x16.F32.BF16 R40, gdesc[UR44], R40, gsb0 ;  /* 0x002000002c2879f0 */ /* 0x000fe20008001828 */
[----:B------:R-:W-:Y:S01]  /*2f60*/  UIADD3 UR46, UR58, 0x242, URZ ;  /* 0x000002423a2e7890 */ /* 0x000fe2000fffe03f */
        /* <DEDUP_REMOVED lines=48> */
[----:B------:R-:W-:Y:S02]  /*3270*/  UIADD3 UR12, UR58, 0x2, URZ ;  /* 0x000000023a0c7890 */ /* 0x000fe4000fffe03f */
[----:B------:R-:W-:Y:S01]  /*3280*/  UIADD3 UR14, UR58, 0x82, URZ ;  /* 0x000000823a0e7890 */ /* 0x000fe2000fffe03f */
[----:B------:R-:W-:Y:S01]  /*3290*/  UMOV UR13, UR5 ;  /* 0x00000005000d7c82 */ /* 0x000fe20008000000 */
[----:B------:R-:W-:-:S03]  /*32a0*/  UMOV UR15, 0x80000020 ;  /* 0x80000020000f7882 */ /* 0x000fc60000000000 */
[----:B------:R-:W-:Y:S01]  /*32b0*/  UMOV UR6, UR12 ;  /* 0x0000000c00067c82 */ /* 0x000fe20008000000 */
[----:B------:R-:W-:Y:S01]  /*32c0*/  UMOV UR12, UR4 ;  /* 0x00000004000c7c82 */ /* 0x000fe20008000000 */
        /* <DEDUP_REMOVED lines=104> */
[----:B------:R-:W-:Y:S01]  /*3950*/  BPT.TRAP 0x1 ;  /* 0x000000040000795c */ /* 0x000fe20000300000 */
.L_x_28:
[----:B------:R-:W-:-:S13]  /*3960*/  ISETP.NE.AND P1, PT, R2, RZ, PT ;  /* 0x000000ff0200720c */ /* 0x000fda0003f25270 */
[----:B01----:R-:W-:-:S05]  /*3970*/  @P1 LEA R5, R4, UR38, 0x3 ;  /* 0x0000002604051c11 */ /* 0x003fca000f8e18ff */
[----:B------:R-:W-:-:S05]  /*3980*/  @P1 VIADD R5, R5, 0x40 ;  /* 0x0000004005051836 */ /* 0x000fca0000000000 */
[----:B------:R-:W-:-:S04]  /*3990*/  @P1 PRMT R5, R16, 0x654, R5 ;  /* 0x0000065410051816 */ /* 0x000fc80000000005 */
[----:B------:R0:W-:Y:S01]  /*39a0*/  @P1 SYNCS.ARRIVE.TRANS64.RED.A1T0 RZ, [R5+URZ], RZ ;  /* 0x000000ff05ff19a7 */ /* 0x0001e2000810043f */
[----:B------:R-:W-:-:S13]  /*39b0*/  ISETP.GT.U32.AND P1, PT, R17, 0x1, PT ;  /* 0x000000011100780c */ /* 0x000fda0003f24070 */
[----:B0-----:R-:W-:Y:S05]  /*39c0*/  @P1 BRA `(.L_x_29) ;  /* 0x0000000000041947 */ /* 0x001fea0003800000 */
[----:B------:R-:W-:Y:S01]  /*39d0*/  BPT.TRAP 0x1 ;  /* 0x000000040000795c */ /* 0x000fe20000300000 */
.L_x_29:
[----:B------:R-:W-:Y:S01]  /*39e0*/  UIADD3 UR56, UR56, 0x1, URZ ;  /* 0x0000000138387890 */ /* 0x000fe2000fffe03f */
[C---:B------:R-:W-:Y:S01]  /*39f0*/  ISETP.GT.AND P2, PT, R3.reuse, 0x1, PT ;  /* 0x000000010300780c */ /* 0x040fe20003f44270 */
[----:B------:R-:W-:Y:S02]  /*3a00*/  VIADD R4, R4, 0x1 ;  /* 0x0000000104047836 */ /* 0x000fe40000000000 */
[----:B------:R-:W-:Y:S01]  /*3a10*/  UISETP.NE.AND UP0, UPT, UR56, 0x8, UPT ;  /* 0x000000083800788c */ /* 0x000fe2000bf05270 */
[----:B------:R-:W-:Y:S02]  /*3a20*/  VIADD R3, R3, 0xffffffff ;  /* 0xffffffff03037836 */ /* 0x000fe40000000000 */
[C---:B------:R-:W-:Y:S01]  /*3a30*/  ISETP.NE.AND P1, PT, R4.reuse, 0x8, PT ;  /* 0x000000080400780c */ /* 0x040fe20003f25270 */
[----:B------:R-:W-:Y:S02]  /*3a40*/  USEL UR4, URZ, 0x1, UP0 ;  /* 0x000000013f047887 */ /* 0x000fe40008000000 */
[----:B------:R-:W-:Y:S01]  /*3a50*/  USEL UR56, UR56, URZ, UP0 ;  /* 0x0000003f38387287 */ /* 0x000fe20008000000 */
[----:B------:R-:W-:-:S03]  /*3a60*/  SEL R4, R4, RZ, P1 ;  /* 0x000000ff04047207 */ /* 0x000fc60000800000 */
[----:B------:R-:W-:Y:S01]  /*3a70*/  LOP3.LUT R7, R7, UR4, RZ, 0x3c, !PT ;  /* 0x0000000407077c12 */ /* 0x000fe2000f8e3cff */
[----:B------:R-:W-:Y:S07]  /*3a80*/  @P2 BRA `(.L_x_30) ;  /* 0xffffffec00502947 */ /* 0x000fee000383ffff */
.L_x_23:
[----:B------:R-:W0:Y:S02]  /*3a90*/  LDC R3, c[0x0][0x28c] ;  /* 0x0000a300ff037b82 */ /* 0x000e240000000800 */
[----:B0-----:R-:W-:-:S13]  /*3aa0*/  ISETP.GE.AND P1, PT, R3, 0x1, PT ;  /* 0x000000010300780c */ /* 0x001fda0003f26270 */
[----:B------:R-:W-:Y:S05]  /*3ab0*/  @!P1 BRA `(.L_x_31) ;  /* 0x0000000000349947 */ /* 0x000fea0003800000 */
[----:B------:R-:W-:Y:S05]  /*3ac0*/  @!P0 BRA `(.L_x_32) ;  /* 0x0000000000048947 */ /* 0x000fea0003800000 */
[----:B------:R-:W-:Y:S01]  /*3ad0*/  BPT.TRAP 0x1 ;  /* 0x000000040000795c */ /* 0x000fe20000300000 */
.L_x_32:
[----:B------:R-:W-:Y:S01]  /*3ae0*/  ISETP.NE.AND P0, PT, R2, RZ, PT ;  /* 0x000000ff0200720c */ /* 0x000fe20003f05270 */
[----:B------:R-:W-:-:S12]  /*3af0*/  IMAD.U32 R3, RZ, RZ, UR38 ;  /* 0x00000026ff037e24 */ /* 0x000fd8000f8e00ff */
[----:B------:R-:W-:-:S04]  /*3b00*/  @P0 VIADD R0, R0, UR37 ;  /* 0x0000002500000c36 */ /* 0x000fc80008000000 */
[----:B------:R-:W-:-:S05]  /*3b10*/  @P0 IMAD.SHL.U32 R0, R0, 0x8, RZ ;  /* 0x0000000800000824 */ /* 0x000fca00078e00ff */
[----:B------:R-:W-:-:S04]  /*3b20*/  @P0 LOP3.LUT R0, R0, 0x38, RZ, 0xc0, !PT ;  /* 0x0000003800000812 */ /* 0x000fc800078ec0ff */
[----:B------:R-:W-:-:S04]  /*3b30*/  @P0 IADD3 R3, R3, 0x40, R0 ;  /* 0x0000004003030810 */ /* 0x000fc80007ffe000 */
[----:B------:R-:W-:-:S04]  /*3b40*/  @P0 PRMT R3, R16, 0x654, R3 ;  /* 0x0000065410030816 */ /* 0x000fc80000000003 */
[----:B------:R0:W-:Y:S01]  /*3b50*/  @P0 SYNCS.ARRIVE.TRANS64.RED.A1T0 RZ, [R3+URZ], RZ ;  /* 0x000000ff03ff09a7 */ /* 0x0001e2000810043f */
[----:B------:R-:W-:-:S13]  /*3b60*/  ISETP.GT.U32.AND P0, PT, R17, 0x1, PT ;  /* 0x000000011100780c */ /* 0x000fda0003f04070 */
[----:B0-----:R-:W-:Y:S05]  /*3b70*/  @P0 BRA `(.L_x_31) ;  /* 0x0000000000040947 */ /* 0x001fea0003800000 */
[----:B------:R-:W-:Y:S01]  /*3b80*/  BPT.TRAP 0x1 ;  /* 0x000000040000795c */ /* 0x000fe20000300000 */
.L_x_31:
[----:B------:R-:W3:Y:S01]  /*3b90*/  LDL.LU R9, [R1] ;  /* 0x0000000001097983 */ /* 0x000ee20000300800 */
[----:B------:R-:W0:Y:S01]  /*3ba0*/  LDC R6, c[0x0][0x288] ;  /* 0x0000a200ff067b82 */ /* 0x000e220000000800 */
[----:B------:R-:W4:Y:S01]  /*3bb0*/  S2R R10, SR_TID.X ;  /* 0x00000000000a7919 */ /* 0x000f220000002100 */
[----:B------:R-:W-:Y:S01]  /*3bc0*/  UIADD3 UR37, UR39, UR37, URZ ;  /* 0x0000002527257290 */ /* 0x000fe2000fffe03f */
[----:B------:R-:W-:Y:S01]  /*3bd0*/  IMAD R23, R23, 0xb0, RZ ;  /* 0x000000b017177824 */ /* 0x000fe200078e02ff */
[----:B------:R-:W-:Y:S01]  /*3be0*/  ULDC UR8, c[0x0][0x284] ;  /* 0x0000a10000087ab9 */ /* 0x000fe20000000800 */
[----:B------:R-:W-:Y:S01]  /*3bf0*/  ULDC.64 UR6, c[0x0][0x5d0] ;  /* 0x0001740000067ab9 */ /* 0x000fe20000000a00 */
[----:B------:R-:W-:-:S04]  /*3c00*/  USHF.R.U32.HI UR4, URZ, 0x3, UR37 ;  /* 0x000000033f047899 */ /* 0x000fc80008011625 */
[----:B------:R-:W-:Y:S01]  /*3c10*/  ULOP3.LUT UR4, UR4, 0x1, URZ, 0xc0, !UPT ;  /* 0x0000000104047892 */ /* 0x000fe2000f8ec03f */
[--C-:B----4-:R-:W-:Y:S02]  /*3c20*/  SHF.R.U32.HI R0, RZ, 0x7, R10.reuse ;  /* 0x00000007ff007819 */ /* 0x110fe4000001160a */
[----:B------:R-:W-:Y:S02]  /*3c30*/  SHF.R.U32.HI R3, RZ, 0x2, R10 ;  /* 0x00000002ff037819 */ /* 0x000fe4000001160a */
[----:B------:R-:W-:Y:S02]  /*3c40*/  LOP3.LUT R0, R0, 0x1, RZ, 0xc0, !PT ;  /* 0x0000000100007812 */ /* 0x000fe400078ec0ff */
[----:B-12---:R-:W-:Y:S02]  /*3c50*/  LOP3.LUT R4, R10, 0x60, RZ, 0xc0, !PT ;  /* 0x000000600a047812 */ /* 0x006fe400078ec0ff */
[----:B------:R-:W-:Y:S01]  /*3c60*/  LOP3.LUT R3, R3, 0x7, RZ, 0xc0, !PT ;  /* 0x0000000703037812 */ /* 0x000fe200078ec0ff */
[----:B------:R-:W-:Y:S01]  /*3c70*/  IMAD.SHL.U32 R8, R0, 0x40, RZ ;  /* 0x0000004000087824 */ /* 0x000fe200078e00ff */
[----:B------:R-:W-:-:S04]  /*3c80*/  SHF.R.U32.HI R4, RZ, 0x1, R4 ;  /* 0x00000001ff047819 */ /* 0x000fc80000011604 */
[--C-:B------:R-:W-:Y:S02]  /*3c90*/  IADD3 R7, RZ, -R4, -R3.reuse ;  /* 0x80000004ff077210 */ /* 0x100fe40007ffe803 */
[----:B------:R-:W-:Y:S02]  /*3ca0*/  LOP3.LUT R5, R8, 0x40, R3, 0xe2, !PT ;  /* 0x0000004008057812 */ /* 0x000fe400078ee203 */
[----:B------:R-:W-:Y:S02]  /*3cb0*/  LOP3.LUT R3, R10, 0x3, RZ, 0xc0, !PT ;  /* 0x000000030a037812 */ /* 0x000fe400078ec0ff */
[----:B0-----:R-:W-:-:S03]  /*3cc0*/  ISETP.GE.AND P0, PT, R23, R6, PT ;  /* 0x000000061700720c */ /* 0x001fc60003f06270 */
[----:B------:R-:W-:Y:S02]  /*3cd0*/  IMAD R12, R3, -0x2, R6 ;  /* 0xfffffffe030c7824 */ /* 0x000fe400078e0206 */
[----:B------:R-:W-:Y:S01]  /*3ce0*/  IMAD.SHL.U32 R6, R10, 0x2, RZ ;  /* 0x000000020a067824 */ /* 0x000fe200078e00ff */
[----:B------:R-:W-:Y:S01]  /*3cf0*/  UISETP.GT.U32.AND UP1, UPT, UR37, 0x7, UPT ;  /* 0x000000072500788c */ /* 0x000fe2000bf24070 */
[----:B------:R-:W-:Y:S01]  /*3d00*/  SHF.R.S32.HI R15, RZ, 0x1f, R18 ;  /* 0x0000001fff0f7819 */ /* 0x000fe20000011412 */
[----:B------:R-:W-:Y:S02]  /*3d10*/  UISETP.NE.U32.AND UP0, UPT, UR4, 0x1, UPT ;  /* 0x000000010400788c */ /* 0x000fe4000bf05070 */
[----:B------:R-:W-:Y:S01]  /*3d20*/  LOP3.LUT R6, R23, 0x6, R6, 0xf8, !PT ;  /* 0x0000000617067812 */ /* 0x000fe200078ef806 */
[----:B------:R-:W-:Y:S01]  /*3d30*/  UISETP.LT.U32.AND UP1, UPT, UR39, 0x8, UP1 ;  /* 0x000000082700788c */ /* 0x000fe20008f21070 */
[----:B------:R-:W-:Y:S01]  /*3d40*/  IMAD R0, R0, -0x40, R7 ;  /* 0xffffffc000007824 */ /* 0x000fe200078e0207 */
[----:B------:R-:W-:Y:S01]  /*3d50*/  UISETP.GT.U32.AND UP0, UPT, UR39, 0x7, !UP0 ;  /* 0x000000072700788c */ /* 0x000fe2000c704070 */
[----:B------:R-:W-:Y:S01]  /*3d60*/  IMAD R11, R15, UR6, RZ ;  /* 0x000000060f0b7c24 */ /* 0x000fe2000f8e02ff */
[----:B------:R-:W-:Y:S01]  /*3d70*/  SHF.R.S32.HI R7, RZ, 0x1f, R6 ;  /* 0x0000001fff077819 */ /* 0x000fe20000011406 */
[----:B------:R-:W-:-:S02]  /*3d80*/  USEL UR5, URZ, 0x1, !UP1 ;  /* 0x000000013f057887 */ /* 0x000fc4000c800000 */
[----:B------:R-:W-:Y:S01]  /*3d90*/  USEL UR4, URZ, 0x1, !UP0 ;  /* 0x000000013f047887 */ /* 0x000fe2000c000000 */
[C---:B------:R-:W-:Y:S01]  /*3da0*/  IMAD R13, R18.reuse, UR7, R11 ;  /* 0x00000007120d7c24 */ /* 0x040fe2000f8e020b */
[----:B------:R-:W-:Y:S01]  /*3db0*/  ULOP3.LUT UR37, UR37, 0x7, URZ, 0xc0, !UPT ;  /* 0x0000000725257892 */ /* 0x000fe2000f8ec03f */
[----:B------:R-:W-:Y:S01]  /*3dc0*/  IMAD.WIDE.U32 R10, R18, UR6, R6 ;  /* 0x00000006120a7c25 */ /* 0x000fe2000f8e0006 */
[----:B------:R-:W-:-:S03]  /*3dd0*/  ULOP3.LUT UR36, UR4, UR36, UR5, 0x96, !UPT ;  /* 0x0000002404247292 */ /* 0x000fc6000f8e9605 */
[----:B------:R-:W-:Y:S02]  /*3de0*/  IMAD.IADD R11, R11, 0x1, R13 ;  /* 0x000000010b0b7824 */ /* 0x000fe400078e020d */
[----:B---3--:R-:W-:-:S05]  /*3df0*/  IMAD.SHL.U32 R3, R9, 0x100, RZ ;  /* 0x0000010009037824 */ /* 0x008fca00078e00ff */
[----:B------:R-:W-:Y:S01]  /*3e00*/  ISETP.GE.OR P0, PT, R3, UR8, P0 ;  /* 0x0000000803007c0c */ /* 0x000fe20008706670 */
[----:B------:R-:W-:-:S03]  /*3e10*/  IMAD.WIDE R8, R9, 0x100, RZ ;  /* 0x0000010009087825 */ /* 0x000fc600078e02ff */
[----:B------:R-:W-:Y:S02]  /*3e20*/  LOP3.LUT R5, R8, R5, R4, 0xfe, !PT ;  /* 0x0000000508057212 */ /* 0x000fe400078efe04 */
[----:B------:R-:W-:Y:S01]  /*3e30*/  IADD3 R4, -R3, UR8, R0 ;  /* 0x0000000803047c10 */ /* 0x000fe2000fffe100 */
[----:B------:R-:W-:Y:S02]  /*3e40*/  IMAD.IADD R3, R12, 0x1, -R23 ;  /* 0x000000010c037824 */ /* 0x000fe400078e0a17 */
[----:B------:R-:W-:-:S04]  /*3e50*/  IMAD.MOV.U32 R0, RZ, RZ, -0x1 ;  /* 0xffffffffff007424 */ /* 0x000fc800078e00ff */
[----:B------:R-:W-:Y:S05]  /*3e60*/  @P0 BRA `(.L_x_33) ;  /* 0x000000a400a40947 */ /* 0x000fea0003800000 */
[----:B------:R-:W0:Y:S01]  /*3e70*/  LDC.64 R206, c[0x0][0x5c8] ;  /* 0x00017200ffce7b82 */ /* 0x000e220000000a00 */
[----:B-----5:R-:W-:Y:S01]  /*3e80*/  FSETP.NEU.AND P2, PT, R200, RZ, PT ;  /* 0x000000ffc800720b */ /* 0x020fe20003f4d000 */
[----:B------:R-:W-:Y:S01]  /*3e90*/  BSSY B0, `(.L_x_33) ;  /* 0x0000a66000007945 */ /* 0x000fe20003800000 */
[----:B------:R-:W-:-:S04]  /*3ea0*/  ISETP.GT.AND P0, PT, R3, RZ, PT ;  /* 0x000000ff0300720c */ /* 0x000fc80003f04270 */
[----:B------:R-:W-:Y:S01]  /*3eb0*/  ISETP.GT.AND P1, PT, R4, RZ, P0 ;  /* 0x000000ff0400720c */ /* 0x000fe20000724270 */
[-C--:B0-----:R-:W-:Y:S02]  /*3ec0*/  IMAD R14, R9, R206.reuse, RZ ;  /* 0x000000ce090e7224 */ /* 0x081fe400078e02ff */
[----:B------:R-:W-:-:S04]  /*3ed0*/  IMAD.WIDE.U32 R12, R5, R206, R10 ;  /* 0x000000ce050c7225 */ /* 0x000fc800078e000a */
[----:B------:R-:W-:-:S04]  /*3ee0*/  IMAD R211, R5, R207, R14 ;  /* 0x000000cf05d37224 */ /* 0x000fc800078e020e */
[----:B------:R-:W-:Y:S01]  /*3ef0*/  IMAD.IADD R211, R13, 0x1, R211 ;  /* 0x000000010dd37824 */ /* 0x000fe200078e02d3 */
[----:B------:R-:W-:Y:S06]  /*3f00*/  @!P2 BRA `(.L_x_34) ;  /* 0x000000740088a947 */ /* 0x000fec0003800000 */
[----:B------:R-:W0:Y:S01]  /*3f10*/  LDC.64 R204, c[0x0][0x5b8] ;  /* 0x00016e00ffcc7b82 */ /* 0x000e220000000a00 */
[----:B------:R-:W-:-:S07]  /*3f20*/  ULDC.64 UR4, c[0x0][0x5c0] ;  /* 0x0001700000047ab9 */ /* 0x000fce0000000a00 */
[----:B------:R-:W1:Y:S08]  /*3f30*/  LDC.64 R202, c[0x0][0x5b0] ;  /* 0x00016c00ffca7b82 */ /* 0x000e700000000a00 */
[----:B------:R-:W2:Y:S01]  /*3f40*/  LDC.64 R20, c[0x0][0x5a8] ;  /* 0x00016a00ff147b82 */ /* 0x000ea20000000a00 */
[-C--:B0-----:R-:W-:Y:S02]  /*3f50*/  IMAD R8, R15, R204.reuse, RZ ;  /* 0x000000cc0f087224 */ /* 0x081fe400078e02ff */
[----:B------:R-:W-:-:S04]  /*3f60*/  IMAD.WIDE.U32 R10, R18, R204, R6 ;  /* 0x000000cc120a7225 */ /* 0x000fc800078e0006 */
[----:B------:R-:W-:Y:S02]  /*3f70*/  IMAD R205, R18, R205, R8 ;  /* 0x000000cd12cd7224 */ /* 0x000fe400078e0208 */
[----:B-1----:R-:W-:Y:S02]  /*3f80*/  IMAD R8, R9, R202, RZ ;  /* 0x000000ca09087224 */ /* 0x002fe400078e02ff */
[----:B------:R-:W-:Y:S02]  /*3f90*/  IMAD.IADD R9, R11, 0x1, R205 ;  /* 0x000000010b097824 */ /* 0x000fe400078e02cd */
[----:B------:R-:W-:Y:S02]  /*3fa0*/  IMAD R23, R5, R203, R8 ;  /* 0x000000cb05177224 */ /* 0x000fe400078e0208 */
[----:B------:R-:W-:-:S04]  /*3fb0*/  IMAD.MOV.U32 R8, RZ, RZ, R10 ;  /* 0x000000ffff087224 */ /* 0x000fc800078e000a */
[----:B------:R-:W-:-:S04]  /*3fc0*/  IMAD.WIDE.U32 R14, R5, R202, R8 ;  /* 0x000000ca050e7225 */ /* 0x000fc800078e0008 */
[----:B------:R-:W-:Y:S01]  /*3fd0*/  IMAD.IADD R13, R15, 0x1, R23 ;  /* 0x000000010f0d7824 */ /* 0x000fe200078e0217 */
[----:B--2---:R-:W-:-:S04]  /*3fe0*/  LEA R208, P2, R14, R20, 0x1 ;  /* 0x000000140ed07211 */ /* 0x004fc800078408ff */
[----:B------:R-:W-:-:S05]  /*3ff0*/  LEA.HI.X R209, R14, R21, R13, 0x1, P2 ;  /* 0x000000150ed17211 */ /* 0x000fca00010f0c0d */
[----:B------:R0:W2:Y:S01]  /*4000*/  @P1 LDG.E.LTC128B.U16 R210, desc[UR54][R208.64] ;  /* 0x00000036d0d21981 */ /* 0x0000a2000c1e1520 */
[----:B------:R-:W-:Y:S01]  /*4010*/  IMAD.WIDE.U32 R14, R5, R202, R6 ;  /* 0x000000ca050e7225 */ /* 0x000fe200078e0006 */
[----:B------:R-:W-:Y:S01]  /*4020*/  ISETP.GT.AND P3, PT, R3, 0x1, PT ;  /* 0x000000010300780c */ /* 0x000fe20003f64270 */
[----:B------:R-:W-:Y:S02]  /*4030*/  BSSY B1, `(.L_x_35) ;  /* 0x0000012000017945 */ /* 0x000fe40003800000 */
[----:B0-----:R-:W-:Y:S02]  /*4040*/  IMAD.IADD R209, R23, 0x1, R15 ;  /* 0x0000000117d17824 */ /* 0x001fe400078e020f */
[----:B------:R-:W-:Y:S01]  /*4050*/  IMAD.MOV.U32 R208, RZ, RZ, R14 ;  /* 0x000000ffffd07224 */ /* 0x000fe200078e000e */
[----:B------:R-:W-:-:S03]  /*4060*/  LEA R14, P2, R12, UR4, 0x1 ;  /* 0x000000040c0e7c11 */ /* 0x000fc6000f8408ff */
[----:B------:R-:W-:Y:S01]  /*4070*/  IMAD.WIDE.U32 R208, R18, R204, R208 ;  /* 0x000000cc12d07225 */ /* 0x000fe200078e00d0 */
[----:B------:R-:W-:Y:S02]  /*4080*/  LEA.HI.X R15, R12, UR5, R211, 0x1, P2 ;  /* 0x000000050c0f7c11 */ /* 0x000fe400090f0cd3 */
[----:B------:R-:W-:Y:S02]  /*4090*/  ISETP.GT.AND P2, PT, R4, RZ, P3 ;  /* 0x000000ff0400720c */ /* 0x000fe40001f44270 */
[----:B------:R-:W-:Y:S01]  /*40a0*/  LEA R12, P4, R208, R20, 0x1 ;  /* 0x00000014d00c7211 */ /* 0x000fe200078808ff */
[C---:B--2---:R-:W-:Y:S01]  /*40b0*/  IMAD.U32 R13, R210.reuse, 0x10000, RZ ;  /* 0x00010000d20d7824 */ /* 0x044fe200078e00ff */
[----:B------:R-:W-:-:S03]  /*40c0*/  PRMT R214, R210, 0x7610, R214 ;  /* 0x00007610d2d67816 */ /* 0x000fc600000000d6 */
[----:B------:R-:W-:-:S04]  /*40d0*/  FMUL R13, R13, R200 ;  /* 0x000000c80d0d7220 */ /* 0x000fc80000400000 */
[----:B------:R-:W-:Y:S01]  /*40e0*/  FFMA R13, R192, R201, R13 ;  /* 0x000000c9c00d7223 */ /* 0x000fe2000000000d */
[----:B------:R-:W-:-:S04]  /*40f0*/  IMAD.IADD R192, R205, 0x1, R209 ;  /* 0x00000001cdc07824 */ /* 0x000fc800078e02d1 */
[----:B------:R-:W-:Y:S02]  /*4100*/  F2FP.BF16.F32.PACK_AB R209, RZ, R13 ;  /* 0x0000000dffd1723e */ /* 0x000fe400000010ff */
[----:B------:R-:W-:-:S03]  /*4110*/  LEA.HI.X R13, R208, R21, R192, 0x1, P4 ;  /* 0x00000015d00d7211 */ /* 0x000fc600020f0cc0 */
[----:B------:R0:W-:Y:S01]  /*4120*/  @P1 STG.E.U16 desc[UR54][R14.64], R209 ;  /* 0x000000d10e001986 */ /* 0x0001e2000c101536 */
[----:B------:R-:W-:Y:S05]  /*4130*/  @!P2 BRA `(.L_x_36) ;  /* 0x000000000004a947 */ /* 0x000fea0003800000 */
[----:B------:R1:W5:Y:S02]  /*4140*/  LDG.E.LTC128B.U16 R214, desc[UR54][R12.64+0x2] ;  /* 0x000002360cd67981 */ /* 0x000364000c1e1520 */
.L_x_36:
[----:B------:R-:W-:Y:S05]  /*4150*/  BSYNC B1 ;  /* 0x0000000000017941 */ /* 0x000fea0003800000 */
.L_x_35:
[----:B------:R-:W-:Y:S01]  /*4160*/  SHF.L.U64.HI R211, R202, 0x3, R203 ;  /* 0x00000003cad37819 */ /* 0x000fe200000102cb */
[----:B0----5:R-:W-:Y:S01]  /*4170*/  IMAD.U32 R209, R214, 0x10000, RZ ;  /* 0x00010000d6d17824 */ /* 0x021fe200078e00ff */
[----:B------:R-:W-:Y:S01]  /*4180*/  ISETP.GT.AND P1, PT, R4, 0x8, P0 ;  /* 0x000000080400780c */ /* 0x000fe20000724270 */
[----:B------:R-:W-:Y:S02]  /*4190*/  IMAD.SHL.U32 R210, R202, 0x8, RZ ;  /* 0x00000008cad27824 */ /* 0x000fe400078e00ff */
[----:B------:R-:W-:Y:S02]  /*41a0*/  FMUL R192, R209, R200 ;  /* 0x000000c8d1c07220 */ /* 0x000fe40000400000 */
[----:B------:R-:W-:-:S04]  /*41b0*/  IMAD.WIDE.U32 R212, R5, R202, R210 ;  /* 0x000000ca05d47225 */ /* 0x000fc800078e00d2 */
[----:B------:R-:W-:Y:S01]  /*41c0*/  FFMA R192, R193, R201, R192 ;  /* 0x000000c9c1c07223 */ /* 0x000fe200000000c0 */
[----:B------:R-:W-:Y:S01]  /*41d0*/  IMAD.IADD R215, R23, 0x1, R213 ;  /* 0x0000000117d77824 */ /* 0x000fe200078e02d5 */
[----:B------:R-:W-:-:S03]  /*41e0*/  IADD3 R193, P4, R10, R212, RZ ;  /* 0x000000d40ac17210 */ /* 0x000fc60007f9e0ff */
[----:B------:R-:W-:Y:S02]  /*41f0*/  F2FP.BF16.F32.PACK_AB R209, RZ, R192 ;  /* 0x000000c0ffd1723e */ /* 0x000fe400000010ff */
[----:B------:R-:W-:Y:S01]  /*4200*/  IMAD.X R208, R215, 0x1, R9, P4 ;  /* 0x00000001d7d07824 */ /* 0x000fe200020e0609 */
[----:B------:R-:W-:Y:S02]  /*4210*/  LEA R192, P4, R193, R20, 0x1 ;  /* 0x00000014c1c07211 */ /* 0x000fe400078808ff */
[----:B------:R-:W-:Y:S02]  /*4220*/  PRMT R216, R209, 0x7610, R216 ;  /* 0x00007610d1d87816 */ /* 0x000fe400000000d8 */
[----:B------:R-:W-:-:S03]  /*4230*/  LEA.HI.X R193, R193, R21, R208, 0x1, P4 ;  /* 0x00000015c1c17211 */ /* 0x000fc600020f0cd0 */
[----:B------:R0:W-:Y:S04]  /*4240*/  @P2 STG.E.U16 desc[UR54][R14.64+0x2], R216 ;  /* 0x000002d80e002986 */ /* 0x0001e8000c101536 */
[----:B------:R2:W3:Y:S01]  /*4250*/  @P1 LDG.E.LTC128B.U16 R214, desc[UR54][R192.64] ;  /* 0x00000036c0d61981 */ /* 0x0004e2000c1e1520 */
[C---:B------:R-:W-:Y:S01]  /*4260*/  IMAD.SHL.U32 R219, R206.reuse, 0x10, RZ ;  /* 0x00000010cedb7824 */ /* 0x040fe200078e00ff */
[----:B------:R-:W-:Y:S01]  /*4270*/  SHF.L.U64.HI R218, R206, 0x4, R207 ;  /* 0x00000004ceda7819 */ /* 0x000fe200000102cf */
[----:B------:R-:W-:Y:S01]  /*4280*/  BSSY B1, `(.L_x_37) ;  /* 0x0000011000017945 */ /* 0x000fe20003800000 */
[----:B--2---:R-:W-:-:S05]  /*4290*/  IADD3 R192, P2, R6, R212, RZ ;  /* 0x000000d406c07210 */ /* 0x004fca0007f5e0ff */
[----:B------:R-:W-:Y:S02]  /*42a0*/  IMAD.X R193, R7, 0x1, R215, P2 ;  /* 0x0000000107c17824 */ /* 0x000fe400010e06d7 */
[----:B------:R-:W-:-:S03]  /*42b0*/  IMAD.WIDE.U32 R192, R18, R204, R192 ;  /* 0x000000cc12c07225 */ /* 0x000fc600078e00c0 */
[----:B------:R-:W-:Y:S01]  /*42c0*/  LEA R208, P2, R192, R20, 0x1 ;  /* 0x00000014c0d07211 */ /* 0x000fe200078408ff */
[----:B---3--:R-:W-:-:S04]  /*42d0*/  IMAD.U32 R209, R214, 0x10000, RZ ;  /* 0x00010000d6d17824 */ /* 0x008fc800078e00ff */
[----:B------:R-:W-:-:S04]  /*42e0*/  FMUL R209, R209, R200 ;  /* 0x000000c8d1d17220 */ /* 0x000fc80000400000 */
[----:B------:R-:W-:Y:S01]  /*42f0*/  FFMA R194, R194, R201, R209 ;  /* 0x000000c9c2c27223 */ /* 0x000fe200000000d1 */
[----:B------:R-:W-:-:S04]  /*4300*/  IMAD.IADD R209, R205, 0x1, R193 ;  /* 0x00000001cdd17824 */ /* 0x000fc800078e02c1 */
[----:B------:R-:W-:Y:S02]  /*4310*/  F2FP.BF16.F32.PACK_AB R194, RZ, R194 ;  /* 0x000000c2ffc2723e */ /* 0x000fe400000010ff */
[----:B------:R-:W-:Y:S02]  /*4320*/  LEA.HI.X R209, R192, R21, R209, 0x1, P2 ;  /* 0x00000015c0d17211 */ /* 0x000fe400010f0cd1 */
[----:B------:R-:W-:Y:S02]  /*4330*/  IADD3 R192, P4, R219, R14, RZ ;  /* 0x0000000edbc07210 */ /* 0x000fe40007f9e0ff */
[----:B------:R-:W-:-:S03]  /*4340*/  ISETP.GT.AND P2, PT, R4, 0x8, P3 ;  /* 0x000000080400780c */ /* 0x000fc60001f44270 */
[----:B------:R-:W-:-:S05]  /*4350*/  IMAD.X R193, R218, 0x1, R15, P4 ;  /* 0x00000001dac17824 */ /* 0x000fca00020e060f */
[----:B------:R0:W-:Y:S05]  /*4360*/  @P1 STG.E.U16 desc[UR54][R192.64], R194 ;  /* 0x000000c2c0001986 */ /* 0x0001ea000c101536 */
[----:B------:R-:W-:Y:S05]  /*4370*/  @!P2 BRA `(.L_x_38) ;  /* 0x000000000004a947 */ /* 0x000fea0003800000 */
[----:B------:R2:W5:Y:S02]  /*4380*/  LDG.E.LTC128B.U16 R214, desc[UR54][R208.64+0x2] ;  /* 0x00000236d0d67981 */ /* 0x000564000c1e1520 */
.L_x_38:
[----:B------:R-:W-:Y:S05]  /*4390*/  BSYNC B1 ;  /* 0x0000000000017941 */ /* 0x000fea0003800000 */
.L_x_37:
[----:B-----5:R-:W-:Y:S01]  /*43a0*/  IMAD.U32 R217, R214, 0x10000, RZ ;  /* 0x00010000d6d97824 */ /* 0x020fe200078e00ff */
[----:B------:R-:W-:Y:S01]  /*43b0*/  ISETP.GT.AND P1, PT, R3, 0x8, PT ;  /* 0x000000080300780c */ /* 0x000fe20003f24270 */
[----:B------:R-:W-:Y:S02]  /*43c0*/  BSSY B1, `(.L_x_39) ;  /* 0x0000008000017945 */ /* 0x000fe40003800000 */
[----:B0-----:R-:W-:Y:S01]  /*43d0*/  FMUL R194, R217, R200 ;  /* 0x000000c8d9c27220 */ /* 0x001fe20000400000 */
[----:B------:R-:W-:-:S03]  /*43e0*/  ISETP.GT.AND P4, PT, R4, RZ, P1 ;  /* 0x000000ff0400720c */ /* 0x000fc60000f84270 */
[----:B------:R-:W-:-:S05]  /*43f0*/  FFMA R194, R195, R201, R194 ;  /* 0x000000c9c3c27223 */ /* 0x000fca00000000c2 */
[----:B------:R-:W-:-:S05]  /*4400*/  F2FP.BF16.F32.PACK_AB R194, RZ, R194 ;  /* 0x000000c2ffc2723e */ /* 0x000fca00000010ff */
[----:B------:R0:W-:Y:S01]  /*4410*/  @P2 STG.E.U16 desc[UR54][R192.64+0x2], R194 ;  /* 0x000002c2c0002986 */ /* 0x0001e2000c101536 */
[----:B------:R-:W-:Y:S05]  /*4420*/  @!P4 BRA `(.L_x_40) ;  /* 0x000000000004c947 */ /* 0x000fea0003800000 */
[----:B------:R3:W5:Y:S02]  /*4430*/  LDG.E.LTC128B.U16 R214, desc[UR54][R12.64+0x10] ;  /* 0x000010360cd67981 */ /* 0x000764000c1e1520 */
.L_x_40:
[----:B------:R-:W-:Y:S05]  /*4440*/  BSYNC B1 ;  /* 0x0000000000017941 */ /* 0x000fea0003800000 */
.L_x_39:
[----:B-----5:R-:W-:Y:S01]  /*4450*/  IMAD.U32 R195, R214, 0x10000, RZ ;  /* 0x00010000d6c37824 */ /* 0x020fe200078e00ff */
[----:B------:R-:W-:Y:S01]  /*4460*/  ISETP.GT.AND P2, PT, R3, 0x9, PT ;  /* 0x000000090300780c */ /* 0x000fe20003f44270 */
[----:B------:R-:W-:Y:S02]  /*4470*/  BSSY B1, `(.L_x_41) ;  /* 0x0000008000017945 */ /* 0x000fe40003800000 */
[----:B------:R-:W-:Y:S01]  /*4480*/  FMUL R195, R195, R200 ;  /* 0x000000c8c3c37220 */ /* 0x000fe20000400000 */
[----:B------:R-:W-:-:S03]  /*4490*/  ISETP.GT.AND P5, PT, R4, RZ, P2 ;  /* 0x000000ff0400720c */ /* 0x000fc600017a4270 */
[----:B------:R-:W-:-:S05]  /*44a0*/  FFMA R195, R196, R201, R195 ;  /* 0x000000c9c4c37223 */ /* 0x000fca00000000c3 */
[----:B------:R-:W-:-:S05]  /*44b0*/  F2FP.BF16.F32.PACK_AB R195, RZ, R195 ;  /* 0x000000c3ffc3723e */ /* 0x000fca00000010ff */
[----:B------:R4:W-:Y:S01]  /*44c0*/  @P4 STG.E.U16 desc[UR54][R14.64+0x10], R195 ;  /* 0x000010c30e004986 */ /* 0x0009e2000c101536 */
[----:B------:R-:W-:Y:S05]  /*44d0*/  @!P5 BRA `(.L_x_42) ;  /* 0x000000000004d947 */ /* 0x000fea0003800000 */
[----:B------:R0:W5:Y:S02]  /*44e0*/  LDG.E.LTC128B.U16 R214, desc[UR54][R12.64+0x12] ;  /* 0x000012360cd67981 */ /* 0x000164000c1e1520 */
.L_x_42:
[----:B------:R-:W-:Y:S05]  /*44f0*/  BSYNC B1 ;  /* 0x0000000000017941 */ /* 0x000fea0003800000 */
.L_x_41:
[----:B----45:R-:W-:Y:S01]  /*4500*/  IMAD.U32 R195, R214, 0x10000, RZ ;  /* 0x00010000d6c37824 */ /* 0x030fe200078e00ff */
[----:B------:R-:W-:Y:S01]  /*4510*/  ISETP.GT.AND P4, PT, R4, 0x8, P1 ;  /* 0x000000080400780c */ /* 0x000fe20000f84270 */
[----:B------:R-:W-:Y:S01]  /*4520*/  BSSY B1, `(.L_x_43) ;  /* 0x0000008000017945 */ /* 0x000fe20003800000 */
[----:B------:R-:W-:Y:S01]  /*4530*/  PRMT R196, R214, 0x7610, R196 ;  /* 0x00007610d6c47816 */ /* 0x000fe200000000c4 */
[----:B0-----:R-:W-:-:S04]  /*4540*/  FMUL R194, R195, R200 ;  /* 0x000000c8c3c27220 */ /* 0x001fc80000400000 */
[----:B------:R-:W-:-:S05]  /*4550*/  FFMA R194, R197, R201, R194 ;  /* 0x000000c9c5c27223 */ /* 0x000fca00000000c2 */
[----:B------:R-:W-:-:S05]  /*4560*/  F2FP.BF16.F32.PACK_AB R194, RZ, R194 ;  /* 0x000000c2ffc2723e */ /* 0x000fca00000010ff */
[----:B------:R0:W-:Y:S01]  /*4570*/  @P5 STG.E.U16 desc[UR54][R14.64+0x12], R194 ;  /* 0x000012c20e005986 */ /* 0x0001e2000c101536 */
[----:B------:R-:W-:Y:S05]  /*4580*/  @!P4 BRA `(.L_x_44) ;  /* 0x000000000004c947 */ /* 0x000fea0003800000 */
[----:B------:R4:W5:Y:S02]  /*4590*/  LDG.E.LTC128B.U16 R196, desc[UR54][R208.64+0x10] ;  /* 0x00001036d0c47981 */ /* 0x000964000c1e1520 */
.L_x_44:
[----:B------:R-:W-:Y:S05]  /*45a0*/  BSYNC B1 ;  /* 0x0000000000017941 */ /* 0x000fea0003800000 */
.L_x_43:
[----:B-----5:R-:W-:Y:S01]  /*45b0*/  IMAD.U32 R195, R196, 0x10000, RZ ;  /* 0x00010000c4c37824 */ /* 0x020fe200078e00ff */
[----:B------:R-:W-:Y:S01]  /*45c0*/  ISETP.GT.AND P5, PT, R4, 0x8, P2 ;  /* 0x000000080400780c */ /* 0x000fe200017a4270 */
[----:B------:R-:W-:Y:S02]  /*45d0*/  BSSY B1, `(.L_x_45) ;  /* 0x0000007000017945 */ /* 0x000fe40003800000 */
[----:B------:R-:W-:-:S04]  /*45e0*/  FMUL R195, R195, R200 ;  /* 0x000000c8c3c37220 */ /* 0x000fc80000400000 */
[----:B------:R-:W-:-:S05]  /*45f0*/  FFMA R195, R198, R201, R195 ;  /* 0x000000c9c6c37223 */ /* 0x000fca00000000c3 */
[----:B------:R-:W-:-:S05]  /*4600*/  F2FP.BF16.F32.PACK_AB R195, RZ, R195 ;  /* 0x000000c3ffc3723e */ /* 0x000fca00000010ff */
[----:B------:R0:W-:Y:S01]  /*4610*/  @P4 STG.E.U16 desc[UR54][R192.64+0x10], R195 ;  /* 0x000010c3c0004986 */ /* 0x0001e2000c101536 */
[----:B------:R-:W-:Y:S05]  /*4620*/  @!P5 BRA `(.L_x_46) ;  /* 0x000000000004d947 */ /* 0x000fea0003800000 */
[----:B------:R0:W5:Y:S02]  /*4630*/  LDG.E.LTC128B.U16 R196, desc[UR54][R208.64+0x12] ;  /* 0x00001236d0c47981 */ /* 0x000164000c1e1520 */
.L_x_46:
[----:B------:R-:W-:Y:S05]  /*4640*/  BSYNC B1 ;  /* 0x0000000000017941 */ /* 0x000fea0003800000 */
.L_x_45:
[----:B-----5:R-:W-:Y:S01]  /*4650*/  IMAD.U32 R11, R196, 0x10000, RZ ;  /* 0x00010000c40b7824 */ /* 0x020fe200078e00ff */
[----:B------:R-:W-:Y:S01]  /*4660*/  ISETP.GT.AND P4, PT, R4, 0x80, P0 ;  /* 0x000000800400780c */ /* 0x000fe20000784270 */
[----:B------:R-:W-:Y:S02]  /*4670*/  IMAD.MOV.U32 R214, RZ, RZ, R212 ;  /* 0x000000ffffd67224 */ /* 0x000fe400078e00d4 */
[----:B------:R-:W-:Y:S01]  /*4680*/  FMUL R8, R11, R200 ;  /* 0x000000c80b087220 */ /* 0x000fe20000400000 */
[----:B------:R-:W-:Y:S02]  /*4690*/  IMAD R203, R203, 0x78, RZ ;  /* 0x00000078cbcb7824 */ /* 0x000fe400078e02ff */
[----:B------:R-:W-:-:S04]  /*46a0*/  IMAD.WIDE.U32 R214, R202, 0x78, R214 ;  /* 0x00000078cad67825 */ /* 0x000fc800078e00d6 */
[----:B------:R-:W-:-:S05]  /*46b0*/  FFMA R8, R199, R201, R8 ;  /* 0x000000c9c7087223 */ /* 0x000fca0000000008 */
[----:B------:R-:W-:-:S04]  /*46c0*/  F2FP.BF16.F32.PACK_AB R8, RZ, R8 ;  /* 0x00000008ff08723e */ /* 0x000fc800000010ff */
[----:B0-----:R-:W-:Y:S01]  /*46d0*/  PRMT R195, R8, 0x7610, R195 ;  /* 0x0000761008c37816 */ /* 0x001fe200000000c3 */
[----:B------:R-:W-:-:S04]  /*46e0*/  IMAD.IADD R8, R215, 0x1, R203 ;  /* 0x00000001d7087824 */ /* 0x000fc800078e02cb */
[----:B------:R0:W-:Y:S01]  /*46f0*/  @P5 STG.E.U16 desc[UR54][R192.64+0x12], R195 ;  /* 0x000012c3c0005986 */ /* 0x0001e2000c101536 */
[----:B------:R-:W-:-:S05]  /*4700*/  IADD3 R11, P5, R10, R214, RZ ;  /* 0x000000d60a0b7210 */ /* 0x000fca0007fbe0ff */
[----:B------:R-:W-:Y:S01]  /*4710*/  IMAD.X R198, R8, 0x1, R9, P5 ;  /* 0x0000000108c67824 */ /* 0x000fe200028e0609 */
[----:B------:R-:W-:-:S04]  /*4720*/  LEA R194, P5, R11, R20, 0x1 ;  /* 0x000000140bc27211 */ /* 0x000fc800078a08ff */
[----:B0-----:R-:W-:Y:S02]  /*4730*/  LEA.HI.X R195, R11, R21, R198, 0x1, P5 ;  /* 0x000000150bc37211 */ /* 0x001fe400028f0cc6 */
[----:B------:R-:W-:-:S06]  /*4740*/  PRMT R11, R196, 0x7610, R11 ;  /* 0x00007610c40b7816 */ /* 0x000fcc000000000b */
[----:B------:R0:W2:Y:S01]  /*4750*/  @P4 LDG.E.LTC128B.U16 R11, desc[UR54][R194.64] ;  /* 0x00000036c20b4981 */ /* 0x0000a2000c1e1520 */
[----:B------:R-:W-:Y:S01]  /*4760*/  IMAD R207, R207, 0xf0, RZ ;  /* 0x000000f0cfcf7824 */ /* 0x000fe200078e02ff */
[----:B------:R-:W-:Y:S01]  /*4770*/  BSSY B1, `(.L_x_47) ;  /* 0x0000019000017945 */ /* 0x000fe20003800000 */
[----:B0-----:R-:W-:-:S04]  /*4780*/  IMAD.WIDE.U32 R194, R206, 0xf0, R192 ;  /* 0x000000f0cec27825 */ /* 0x001fc800078e00c0 */
[----:B------:R-:W-:Y:S02]  /*4790*/  @P4 IMAD.MOV.U32 R196, RZ, RZ, R194 ;  /* 0x000000ffffc44224 */ /* 0x000fe400078e00c2 */
[----:B--2---:R-:W-:-:S04]  /*47a0*/  IMAD.U32 R197, R11, 0x10000, RZ ;  /* 0x000100000bc57824 */ /* 0x004fc800078e00ff */
[----:B------:R-:W-:-:S04]  /*47b0*/  FMUL R197, R197, R200 ;  /* 0x000000c8c5c57220 */ /* 0x000fc80000400000 */
[----:B------:R-:W-:-:S05]  /*47c0*/  FFMA R197, R184, R201, R197 ;  /* 0x000000c9b8c57223 */ /* 0x000fca00000000c5 */
[----:B------:R-:W-:-:S04]  /*47d0*/  F2FP.BF16.F32.PACK_AB R197, RZ, R197 ;  /* 0x000000c5ffc5723e */ /* 0x000fc800000010ff */
[----:B------:R-:W-:Y:S01]  /*47e0*/  PRMT R199, R197, 0x7610, R199 ;  /* 0x00007610c5c77816 */ /* 0x000fe200000000c7 */
[----:B------:R-:W-:-:S05]  /*47f0*/  IMAD.IADD R197, R195, 0x1, R207 ;  /* 0x00000001c3c57824 */ /* 0x000fca00078e02cf */
[----:B------:R0:W-:Y:S02]  /*4800*/  @P4 STG.E.U16 desc[UR54][R196.64], R199 ;  /* 0x000000c7c4004986 */ /* 0x0001e4000c101536 */
[----:B0-----:R-:W-:-:S04]  /*4810*/  IMAD.WIDE.U32 R198, R202, 0x78, R210 ;  /* 0x00000078cac67825 */ /* 0x001fc800078e00d2 */
[----:B------:R-:W-:Y:S02]  /*4820*/  IMAD.IADD R199, R203, 0x1, R199 ;  /* 0x00000001cbc77824 */ /* 0x000fe400078e02c7 */
[----:B------:R-:W-:-:S03]  /*4830*/  IMAD.WIDE.U32 R212, R5, R202, R198 ;  /* 0x000000ca05d47225 */ /* 0x000fc600078e00c6 */
[----:B------:R-:W-:-:S04]  /*4840*/  IADD3 R216, P4, R6, R212, RZ ;  /* 0x000000d406d87210 */ /* 0x000fc80007f9e0ff */
[----:B------:R-:W-:-:S03]  /*4850*/  IADD3.X R217, R7, R23, R213, P4, !PT ;  /* 0x0000001707d97210 */ /* 0x000fc600027fe4d5 */
[----:B------:R-:W-:-:S04]  /*4860*/  IMAD.WIDE.U32 R216, R18, R204, R216 ;  /* 0x000000cc12d87225 */ /* 0x000fc800078e00d8 */
[----:B------:R-:W-:Y:S01]  /*4870*/  IMAD.IADD R184, R205, 0x1, R217 ;  /* 0x00000001cdb87824 */ /* 0x000fe200078e02d9 */
[----:B------:R-:W-:-:S04]  /*4880*/  LEA R212, P4, R216, R20, 0x1 ;  /* 0x00000014d8d47211 */ /* 0x000fc800078808ff */
[----:B------:R-:W-:Y:S02]  /*4890*/  LEA.HI.X R213, R216, R21, R184, 0x1, P4 ;  /* 0x00000015d8d57211 */ /* 0x000fe400020f0cb8 */
[----:B------:R-:W-:-:S04]  /*48a0*/  IADD3 R10, P4, P5, R10, R214, R210 ;  /* 0x000000d60a0a7210 */ /* 0x000fc80007d9e0d2 */
[----:B------:R-:W-:Y:S02]  /*48b0*/  IADD3.X R214, R9, R8, R211, P4, P5 ;  /* 0x0000000809d67210 */ /* 0x000fe400027ea4d3 */
[----:B------:R-:W-:Y:S02]  /*48c0*/  ISETP.GT.AND P4, PT, R4, 0x80, P3 ;  /* 0x000000800400780c */ /* 0x000fe40001f84270 */
[----:B------:R-:W-:-:S11]  /*48d0*/  IADD3 R8, P5, R210, R198, RZ ;  /* 0x000000c6d2087210 */ /* 0x000fd60007fbe0ff */
[----:B------:R-:W-:Y:S05]  /*48e0*/  @!P4 BRA `(.L_x_48) ;  /* 0x000000000004c947 */ /* 0x000fea0003800000 */
[----:B------:R0:W5:Y:S02]  /*48f0*/  LDG.E.LTC128B.U16 R11, desc[UR54][R212.64+0x2] ;  /* 0x00000236d40b7981 */ /* 0x000164000c1e1520 */
.L_x_48:
[----:B------:R-:W-:Y:S05]  /*4900*/  BSYNC B1 ;  /* 0x0000000000017941 */ /* 0x000fea0003800000 */
.L_x_47:
[----:B-----5:R-:W-:Y:S01]  /*4910*/  IMAD.U32 R9, R11, 0x10000, RZ ;  /* 0x000100000b097824 */ /* 0x020fe200078e00ff */
[----:B------:R-:W-:Y:S01]  /*4920*/  ISETP.GT.AND P0, PT, R4, 0x88, P0 ;  /* 0x000000880400780c */ /* 0x000fe20000704270 */
[----:B------:R-:W-:Y:S02]  /*4930*/  BSSY B1, `(.L_x_49) ;  /* 0x000000f000017945 */ /* 0x000fe40003800000 */
[----:B------:R-:W-:Y:S01]  /*4940*/  FMUL R184, R9, R200 ;  /* 0x000000c809b87220 */ /* 0x000fe20000400000 */
[----:B------:R-:W-:-:S03]  /*4950*/  IMAD.X R9, R199, 0x1, R211, P5 ;  /* 0x00000001c7097824 */ /* 0x000fc600028e06d3 */
[----:B------:R-:W-:Y:S01]  /*4960*/  FFMA R184, R185, R201, R184 ;  /* 0x000000c9b9b87223 */ /* 0x000fe200000000b8 */
[----:B------:R-:W-:-:S04]  /*4970*/  IMAD.WIDE.U32 R202, R5, R202, R8 ;  /* 0x000000ca05ca7225 */ /* 0x000fc800078e0008 */
[----:B------:R-:W-:Y:S01]  /*4980*/  F2FP.BF16.F32.PACK_AB R184, RZ, R184 ;  /* 0x000000b8ffb8723e */ /* 0x000fe200000010ff */
[----:B------:R-:W-:Y:S01]  /*4990*/  @P4 IMAD.MOV.U32 R185, RZ, RZ, R197 ;  /* 0x000000ffffb94224 */ /* 0x000fe200078e00c5 */
[----:B------:R-:W-:Y:S02]  /*49a0*/  IADD3 R8, P5, R6, R202, RZ ;  /* 0x000000ca06087210 */ /* 0x000fe40007fbe0ff */
[----:B------:R-:W-:Y:S01]  /*49b0*/  PRMT R5, R184, 0x7610, R5 ;  /* 0x00007610b8057816 */ /* 0x000fe20000000005 */
[----:B------:R-:W-:-:S05]  /*49c0*/  @P4 IMAD.MOV.U32 R184, RZ, RZ, R194 ;  /* 0x000000ffffb84224 */ /* 0x000fca00078e00c2 */
[----:B------:R2:W-:Y:S02]  /*49d0*/  @P4 STG.E.U16 desc[UR54][R184.64+0x2], R5 ;  /* 0x00000205b8004986 */ /* 0x0005e4000c101536 */
[----:B--2---:R-:W-:-:S04]  /*49e0*/  LEA R184, P4, R10, R20, 0x1 ;  /* 0x000000140ab87211 */ /* 0x004fc800078808ff */
[----:B------:R-:W-:Y:S01]  /*49f0*/  LEA.HI.X R185, R10, R21, R214, 0x1, P4 ;  /* 0x000000150ab97211 */ /* 0x000fe200020f0cd6 */
[----:B------:R-:W-:Y:S08]  /*4a00*/  @!P0 BRA `(.L_x_50) ;  /* 0x0000000000048947 */ /* 0x000ff00003800000 */
[----:B------:R2:W5:Y:S02]  /*4a10*/  LDG.E.LTC128B.U16 R11, desc[UR54][R184.64] ;  /* 0x00000036b80b7981 */ /* 0x000564000c1e1520 */
.L_x_50:
[----:B------:R-:W-:Y:S05]  /*4a20*/  BSYNC B1 ;  /* 0x0000000000017941 */ /* 0x000fea0003800000 */
.L_x_49:
[----:B-----5:R-:W-:Y:S01]  /*4a30*/  IMAD.U32 R5, R11, 0x10000, RZ ;  /* 0x000100000b057824 */ /* 0x020fe200078e00ff */
[----:B------:R-:W-:Y:S01]  /*4a40*/  IADD3 R6, P4, R219, R194, RZ ;  /* 0x000000c2db067210 */ /* 0x000fe20007f9e0ff */
[----:B------:R-:W-:Y:S01]  /*4a50*/  BSSY B1, `(.L_x_51) ;  /* 0x000000e000017945 */ /* 0x000fe20003800000 */
[----:B------:R-:W-:Y:S01]  /*4a60*/  IADD3.X R9, R7, R23, R203, P5, !PT ;  /* 0x0000001707097210 */ /* 0x000fe20002ffe4cb */
[----:B------:R-:W-:Y:S01]  /*4a70*/  FMUL R5, R5, R200 ;  /* 0x000000c805057220 */ /* 0x000fe20000400000 */
[----:B------:R-:W-:Y:S01]  /*4a80*/  ISETP.GT.AND P3, PT, R4, 0x88, P3 ;  /* 0x000000880400780c */ /* 0x000fe20001f64270 */
[----:B------:R-:W-:Y:S02]  /*4a90*/  IMAD.X R7, R197, 0x1, R218, P4 ;  /* 0x00000001c5077824 */ /* 0x000fe400020e06da */
[----:B------:R-:W-:Y:S01]  /*4aa0*/  FFMA R5, R186, R201, R5 ;  /* 0x000000c9ba057223 */ /* 0x000fe20000000005 */
[----:B------:R-:W-:-:S04]  /*4ab0*/  IMAD.WIDE.U32 R8, R18, R204, R8 ;  /* 0x000000cc12087225 */ /* 0x000fc800078e0008 */
[----:B------:R-:W-:Y:S01]  /*4ac0*/  F2FP.BF16.F32.PACK_AB R5, RZ, R5 ;  /* 0x00000005ff05723e */ /* 0x000fe200000010ff */
[----:B------:R-:W-:Y:S01]  /*4ad0*/  IMAD.IADD R205, R205, 0x1, R9 ;  /* 0x00000001cdcd7824 */ /* 0x000fe200078e0209 */
[----:B------:R-:W-:-:S03]  /*4ae0*/  LEA R20, P5, R8, R20, 0x1 ;  /* 0x0000001408147211 */ /* 0x000fc600078a08ff */
[----:B------:R0:W-:Y:S01]  /*4af0*/  @P0 STG.E.U16 desc[UR54][R6.64], R5 ;  /* 0x0000000506000986 */ /* 0x0001e2000c101536 */
[----:B------:R-:W-:Y:S01]  /*4b00*/  LEA.HI.X R21, R8, R21, R205, 0x1, P5 ;  /* 0x0000001508157211 */ /* 0x000fe200028f0ccd */
[----:B------:R-:W-:Y:S08]  /*4b10*/  @!P3 BRA `(.L_x_52) ;  /* 0x000000000004b947 */ /* 0x000ff00003800000 */
[----:B------:R0:W5:Y:S02]  /*4b20*/  LDG.E.LTC128B.U16 R11, desc[UR54][R20.64+0x2] ;  /* 0x00000236140b7981 */ /* 0x000164000c1e1520 */
.L_x_52:
[----:B------:R-:W-:Y:S05]  /*4b30*/  BSYNC B1 ;  /* 0x0000000000017941 */ /* 0x000fea0003800000 */
.L_x_51:
[----:B0----5:R-:W-:Y:S01]  /*4b40*/  IMAD.U32 R5, R11, 0x10000, RZ ;  /* 0x000100000b057824 */ /* 0x021fe200078e00ff */
        /* <DEDUP_REMOVED lines=8> */
.L_x_54:
[----:B------:R-:W-:Y:S05]  /*4bd0*/  BSYNC B1 ;  /* 0x0000000000017941 */ /* 0x000fea0003800000 */
.L_x_53:
[----:B-----5:R-:W-:Y:S01]  /*4be0*/  IMAD.U32 R5, R11, 0x10000, RZ ;  /* 0x000100000b057824 */ /* 0x020fe200078e00ff */
[----:B------:R-:W-:Y:S01]  /*4bf0*/  ISETP.GT.AND P3, PT, R4, 0x80, P2 ;  /* 0x000000800400780c */ /* 0x000fe20001764270 */
[----:B0-----:R-:W-:Y:S01]  /*4c00*/  @P0 IMAD.MOV.U32 R8, RZ, RZ, R194 ;  /* 0x000000ffff080224 */ /* 0x001fe200078e00c2 */
[----:B------:R-:W-:Y:S01]  /*4c10*/  BSSY B1, `(.L_x_55) ;  /* 0x0000008000017945 */ /* 0x000fe20003800000 */
[----:B------:R-:W-:Y:S01]  /*4c20*/  FMUL R5, R5, R200 ;  /* 0x000000c805057220 */ /* 0x000fe20000400000 */
[----:B------:R-:W-:-:S03]  /*4c30*/  @P0 IMAD.MOV.U32 R9, RZ, RZ, R197 ;  /* 0x000000ffff090224 */ /* 0x000fc600078e00c5 */
[----:B------:R-:W-:-:S05]  /*4c40*/  FFMA R5, R188, R201, R5 ;  /* 0x000000c9bc057223 */ /* 0x000fca0000000005 */
[----:B------:R-:W-:-:S05]  /*4c50*/  F2FP.BF16.F32.PACK_AB R5, RZ, R5 ;  /* 0x00000005ff05723e */ /* 0x000fca00000010ff */
[----:B------:R0:W-:Y:S01]  /*4c60*/  @P0 STG.E.U16 desc[UR54][R8.64+0x10], R5 ;  /* 0x0000100508000986 */ /* 0x0001e2000c101536 */
[----:B------:R-:W-:Y:S05]  /*4c70*/  @!P3 BRA `(.L_x_56) ;  /* 0x000000000004b947 */ /* 0x000fea0003800000 */
[----:B------:R0:W5:Y:S02]  /*4c80*/  LDG.E.LTC128B.U16 R11, desc[UR54][R212.64+0x12] ;  /* 0x00001236d40b7981 */ /* 0x000164000c1e1520 */
.L_x_56:
[----:B------:R-:W-:Y:S05]  /*4c90*/  BSYNC B1 ;  /* 0x0000000000017941 */ /* 0x000fea0003800000 */
.L_x_55:
[----:B0----5:R-:W-:Y:S01]  /*4ca0*/  IMAD.U32 R5, R11, 0x10000, RZ ;  /* 0x000100000b057824 */ /* 0x021fe200078e00ff */
[----:B------:R-:W-:Y:S01]  /*4cb0*/  ISETP.GT.AND P1, PT, R4, 0x88, P1 ;  /* 0x000000880400780c */ /* 0x000fe20000f24270 */
[----:B------:R-:W-:Y:S01]  /*4cc0*/  @P3 IMAD.MOV.U32 R195, RZ, RZ, R197 ;  /* 0x000000ffffc33224 */ /* 0x000fe200078e00c5 */
[----:B------:R-:W-:Y:S01]  /*4cd0*/  BSSY B1, `(.L_x_57) ;  /* 0x0000007000017945 */ /* 0x000fe20003800000 */
[----:B------:R-:W-:-:S04]  /*4ce0*/  FMUL R8, R5, R200 ;  /* 0x000000c805087220 */ /* 0x000fc80000400000 */
[----:B------:R-:W-:-:S05]  /*4cf0*/  FFMA R8, R189, R201, R8 ;  /* 0x000000c9bd087223 */ /* 0x000fca0000000008 */
[----:B------:R-:W-:-:S05]  /*4d00*/  F2FP.BF16.F32.PACK_AB R8, RZ, R8 ;  /* 0x00000008ff08723e */ /* 0x000fca00000010ff */
[----:B------:R0:W-:Y:S01]  /*4d10*/  @P3 STG.E.U16 desc[UR54][R194.64+0x12], R8 ;  /* 0x00001208c2003986 */ /* 0x0001e2000c101536 */
[----:B------:R-:W-:Y:S05]  /*4d20*/  @!P1 BRA `(.L_x_58) ;  /* 0x0000000000049947 */ /* 0x000fea0003800000 */
[----:B------:R0:W5:Y:S02]  /*4d30*/  LDG.E.LTC128B.U16 R11, desc[UR54][R20.64+0x10] ;  /* 0x00001036140b7981 */ /* 0x000164000c1e1520 */
.L_x_58:
[----:B------:R-:W-:Y:S05]  /*4d40*/  BSYNC B1 ;  /* 0x0000000000017941 */ /* 0x000fea0003800000 */
.L_x_57:
        /* <DEDUP_REMOVED lines=9> */
.L_x_60:
[----:B------:R-:W-:Y:S05]  /*4de0*/  BSYNC B1 ;  /* 0x0000000000017941 */ /* 0x000fea0003800000 */
.L_x_59:
[----:B0----5:R-:W-:Y:S01]  /*4df0*/  IMAD.U32 R5, R11, 0x10000, RZ ;  /* 0x000100000b057824 */ /* 0x021fe200078e00ff */
        /* <DEDUP_REMOVED lines=9> */
.L_x_62:
[----:B------:R-:W-:Y:S05]  /*4e90*/  BSYNC B1 ;  /* 0x0000000000017941 */ /* 0x000fea0003800000 */
.L_x_61:
        /* <DEDUP_REMOVED lines=10> */
.L_x_64:
[----:B------:R-:W-:Y:S05]  /*4f40*/  BSYNC B1 ;  /* 0x0000000000017941 */ /* 0x000fea0003800000 */
.L_x_63:
        /* <DEDUP_REMOVED lines=9> */
.L_x_66:
[----:B------:R-:W-:Y:S05]  /*4fe0*/  BSYNC B1 ;  /* 0x0000000000017941 */ /* 0x000fea0003800000 */
.L_x_65:
        /* <DEDUP_REMOVED lines=9> */
.L_x_68:
[----:B------:R-:W-:Y:S05]  /*5080*/  BSYNC B1 ;  /* 0x0000000000017941 */ /* 0x000fea0003800000 */
.L_x_67:
        /* <DEDUP_REMOVED lines=10> */
.L_x_70:
[----:B------:R-:W-:Y:S05]  /*5130*/  BSYNC B1 ;  /* 0x0000000000017941 */ /* 0x000fea0003800000 */
.L_x_69:
        /* <DEDUP_REMOVED lines=10> */
.L_x_72:
[----:B------:R-:W-:Y:S05]  /*51e0*/  BSYNC B1 ;  /* 0x0000000000017941 */ /* 0x000fea0003800000 */
.L_x_71:
        /* <DEDUP_REMOVED lines=9> */
.L_x_74:
[----:B------:R-:W-:Y:S05]  /*5280*/  BSYNC B1 ;  /* 0x0000000000017941 */ /* 0x000fea0003800000 */
.L_x_73:
        /* <DEDUP_REMOVED lines=9> */
.L_x_76:
[----:B------:R-:W-:Y:S05]  /*5320*/  BSYNC B1 ;  /* 0x0000000000017941 */ /* 0x000fea0003800000 */
.L_x_75:
        /* <DEDUP_REMOVED lines=9> */
.L_x_78:
[----:B------:R-:W-:Y:S05]  /*53c0*/  BSYNC B1 ;  /* 0x0000000000017941 */ /* 0x000fea0003800000 */
.L_x_77:
[----:B-----5:R-:W-:Y:S01]  /*53d0*/  IMAD.U32 R5, R11, 0x10000, RZ ;  /* 0x000100000b057824 */ /* 0x020fe200078e00ff */
[----:B------:R-:W-:Y:S01]  /*53e0*/  ISETP.GT.AND P4, PT, R4, 0x80, P2 ;  /* 0x000000800400780c */ /* 0x000fe20001784270 */
[----:B------:R-:W-:Y:S01]  /*53f0*/  IMAD.WIDE.U32 R8, R206, 0xf0, R192 ;  /* 0x000000f0ce087825 */ /* 0x000fe200078e00c0 */
[----:B------:R-:W-:Y:S03]  /*5400*/  BSSY B1, `(.L_x_79) ;  /* 0x0000009000017945 */ /* 0x000fe60003800000 */
[----:B------:R-:W-:Y:S01]  /*5410*/  FMUL R5, R5, R200 ;  /* 0x000000c805057220 */ /* 0x000fe20000400000 */
[----:B------:R-:W-:-:S03]  /*5420*/  IMAD.IADD R7, R207, 0x1, R9 ;  /* 0x00000001cf077824 */ /* 0x000fc600078e0209 */
[----:B------:R-:W-:Y:S01]  /*5430*/  FFMA R5, R168, R201, R5 ;  /* 0x000000c9a8057223 */ /* 0x000fe20000000005 */
[----:B0-----:R-:W-:-:S04]  /*5440*/  IMAD.MOV.U32 R6, RZ, RZ, R8 ;  /* 0x000000ffff067224 */ /* 0x001fc800078e0008 */
[----:B------:R-:W-:-:S05]  /*5450*/  F2FP.BF16.F32.PACK_AB R5, RZ, R5 ;  /* 0x00000005ff05723e */ /* 0x000fca00000010ff */
[----:B------:R0:W-:Y:S01]  /*5460*/  @P5 STG.E.U16 desc[UR54][R6.64+0x20], R5 ;  /* 0x0000200506005986 */ /* 0x0001e2000c101536 */
[----:B------:R-:W-:Y:S05]  /*5470*/  @!P4 BRA `(.L_x_80) ;  /* 0x000000000004c947 */ /* 0x000fea0003800000 */
[----:B------:R0:W5:Y:S02]  /*5480*/  LDG.E.LTC128B.U16 R11, desc[UR54][R212.64+0x22] ;  /* 0x00002236d40b7981 */ /* 0x000164000c1e1520 */
.L_x_80:
[----:B------:R-:W-:Y:S05]  /*5490*/  BSYNC B1 ;  /* 0x0000000000017941 */ /* 0x000fea0003800000 */
.L_x_79:
        /* <DEDUP_REMOVED lines=9> */
.L_x_82:
[----:B------:R-:W-:Y:S05]  /*5530*/  BSYNC B1 ;  /* 0x0000000000017941 */ /* 0x000fea0003800000 */
.L_x_81:
[----:B-----5:R-:W-:Y:S01]  /*5540*/  IMAD.U32 R5, R11, 0x10000, RZ ;  /* 0x000100000b057824 */ /* 0x020fe200078e00ff */
[----:B------:R-:W-:Y:S01]  /*5550*/  IADD3 R8, P4, R219, R8, RZ ;  /* 0x00000008db087210 */ /* 0x000fe20007f9e0ff */
[----:B------:R-:W-:Y:S01]  /*5560*/  BSSY B1, `(.L_x_83) ;  /* 0x0000009000017945 */ /* 0x000fe20003800000 */
[----:B------:R-:W-:Y:S01]  /*5570*/  ISETP.GT.AND P2, PT, R4, 0x88, P2 ;  /* 0x000000880400780c */ /* 0x000fe20001744270 */
[----:B------:R-:W-:Y:S02]  /*5580*/  FMUL R5, R5, R200 ;  /* 0x000000c805057220 */ /* 0x000fe40000400000 */
[----:B------:R-:W-:Y:S02]  /*5590*/  IMAD.X R9, R218, 0x1, R7, P4 ;  /* 0x00000001da097824 */ /* 0x000fe400020e0607 */
[----:B------:R-:W-:-:S05]  /*55a0*/  FFMA R5, R170, R201, R5 ;  /* 0x000000c9aa057223 */ /* 0x000fca0000000005 */
[----:B------:R-:W-:-:S05]  /*55b0*/  F2FP.BF16.F32.PACK_AB R5, RZ, R5 ;  /* 0x00000005ff05723e */ /* 0x000fca00000010ff */
[----:B------:R0:W-:Y:S01]  /*55c0*/  @P3 STG.E.U16 desc[UR54][R8.64+0x20], R5 ;  /* 0x0000200508003986 */ /* 0x0001e2000c101536 */
[----:B------:R-:W-:Y:S05]  /*55d0*/  @!P2 BRA `(.L_x_84) ;  /* 0x000000000004a947 */ /* 0x000fea0003800000 */
[----:B------:R0:W5:Y:S02]  /*55e0*/  LDG.E.LTC128B.U16 R11, desc[UR54][R20.64+0x22] ;  /* 0x00002236140b7981 */ /* 0x000164000c1e1520 */
.L_x_84:
[----:B------:R-:W-:Y:S05]  /*55f0*/  BSYNC B1 ;  /* 0x0000000000017941 */ /* 0x000fea0003800000 */
.L_x_83:
        /* <DEDUP_REMOVED lines=9> */
.L_x_86:
[----:B------:R-:W-:Y:S05]  /*5690*/  BSYNC B1 ;  /* 0x0000000000017941 */ /* 0x000fea0003800000 */
.L_x_85:
        /* <DEDUP_REMOVED lines=9> */
.L_x_88:
[----:B------:R-:W-:Y:S05]  /*5730*/  BSYNC B1 ;  /* 0x0000000000017941 */ /* 0x000fea0003800000 */
.L_x_87:
        /* <DEDUP_REMOVED lines=9> */
.L_x_90:
[----:B------:R-:W-:Y:S05]  /*57d0*/  BSYNC B1 ;  /* 0x0000000000017941 */ /* 0x000fea0003800000 */
.L_x_89:
        /* <DEDUP_REMOVED lines=9> */
.L_x_92:
[----:B------:R-:W-:Y:S05]  /*5870*/  BSYNC B1 ;  /* 0x0000000000017941 */ /* 0x000fea0003800000 */
.L_x_91:
        /* <DEDUP_REMOVED lines=10> */
.L_x_94:
[----:B------:R-:W-:Y:S05]  /*5920*/  BSYNC B1 ;  /* 0x0000000000017941 */ /* 0x000fea0003800000 */
.L_x_93:
        /* <DEDUP_REMOVED lines=10> */
.L_x_96:
[----:B------:R-:W-:Y:S05]  /*59d0*/  BSYNC B1 ;  /* 0x0000000000017941 */ /* 0x000fea0003800000 */
.L_x_95:
        /* <DEDUP_REMOVED lines=9> */
.L_x_98:
[----:B------:R-:W-:Y:S05]  /*5a70*/  BSYNC B1 ;  /* 0x0000000000017941 */ /* 0x000fea0003800000 */
.L_x_97:
        /* <DEDUP_REMOVED lines=9> */
.L_x_100:
[----:B------:R-:W-:Y:S05]  /*5b10*/  BSYNC B1 ;  /* 0x0000000000017941 */ /* 0x000fea0003800000 */
.L_x_99:
        /* <DEDUP_REMOVED lines=10> */
.L_x_102:
[----:B------:R-:W-:Y:S05]  /*5bc0*/  BSYNC B1 ;  /* 0x0000000000017941 */ /* 0x000fea0003800000 */
.L_x_101:
        /* <DEDUP_REMOVED lines=10> */
.L_x_104:
[----:B------:R-:W-:Y:S05]  /*5c70*/  BSYNC B1 ;  /* 0x0000000000017941 */ /* 0x000fea0003800000 */
.L_x_103:
        /* <DEDUP_REMOVED lines=9> */
.L_x_106:
[----:B------:R-:W-:Y:S05]  /*5d10*/  BSYNC B1 ;  /* 0x0000000000017941 */ /* 0x000fea0003800000 */
.L_x_105:
        /* <DEDUP_REMOVED lines=9> */
.L_x_108:
[----:B------:R-:W-:Y:S05]  /*5db0*/  BSYNC B1 ;  /* 0x0000000000017941 */ /* 0x000fea0003800000 */
.L_x_107:
        /* <DEDUP_REMOVED lines=9> */
.L_x_110:
[----:B------:R-:W-:Y:S05]  /*5e50*/  BSYNC B1 ;  /* 0x0000000000017941 */ /* 0x000fea0003800000 */
.L_x_109:
        /* <DEDUP_REMOVED lines=9> */
.L_x_112:
[----:B------:R-:W-:Y:S05]  /*5ef0*/  BSYNC B1 ;  /* 0x0000000000017941 */ /* 0x000fea0003800000 */
.L_x_111:
        /* <DEDUP_REMOVED lines=9> */
.L_x_114:
[----:B------:R-:W-:Y:S05]  /*5f90*/  BSYNC B1 ;  /* 0x0000000000017941 */ /* 0x000fea0003800000 */
.L_x_113:
        /* <DEDUP_REMOVED lines=9> */
.L_x_116:
[----:B------:R-:W-:Y:S05]  /*6030*/  BSYNC B1 ;  /* 0x0000000000017941 */ /* 0x000fea0003800000 */
.L_x_115:
        /* <DEDUP_REMOVED lines=9> */
.L_x_118:
[----:B------:R-:W-:Y:S05]  /*60d0*/  BSYNC B1 ;  /* 0x0000000000017941 */ /* 0x000fea0003800000 */
.L_x_117:
        /* <DEDUP_REMOVED lines=9> */
.L_x_120:
[----:B------:R-:W-:Y:S05]  /*6170*/  BSYNC B1 ;  /* 0x0000000000017941 */ /* 0x000fea0003800000 */
.L_x_119:
        /* <DEDUP_REMOVED lines=9> */
.L_x_122:
[----:B------:R-:W-:Y:S05]  /*6210*/  BSYNC B1 ;  /* 0x0000000000017941 */ /* 0x000fea0003800000 */
.L_x_121:
        /* <DEDUP_REMOVED lines=9> */
.L_x_124:
[----:B------:R-:W-:Y:S05]  /*62b0*/  BSYNC B1 ;  /* 0x0000000000017941 */ /* 0x000fea0003800000 */
.L_x_123:
        /* <DEDUP_REMOVED lines=10> */
.L_x_126:
[----:B------:R-:W-:Y:S05]  /*6360*/  BSYNC B1 ;  /* 0x0000000000017941 */ /* 0x000fea0003800000 */
.L_x_125:
        /* <DEDUP_REMOVED lines=10> */
.L_x_128:
[----:B------:R-:W-:Y:S05]  /*6410*/  BSYNC B1 ;  /* 0x0000000000017941 */ /* 0x000fea0003800000 */
.L_x_127:
        /* <DEDUP_REMOVED lines=9> */
.L_x_130:
[----:B------:R-:W-:Y:S05]  /*64b0*/  BSYNC B1 ;  /* 0x0000000000017941 */ /* 0x000fea0003800000 */
.L_x_129:
        /* <DEDUP_REMOVED lines=9> */
.L_x_132:
[----:B------:R-:W-:Y:S05]  /*6550*/  BSYNC B1 ;  /* 0x0000000000017941 */ /* 0x000fea0003800000 */
.L_x_131:
        /* <DEDUP_REMOVED lines=10> */
.L_x_134:
[----:B------:R-:W-:Y:S05]  /*6600*/  BSYNC B1 ;  /* 0x0000000000017941 */ /* 0x000fea0003800000 */
.L_x_133:
        /* <DEDUP_REMOVED lines=10> */
.L_x_136:
[----:B------:R-:W-:Y:S05]  /*66b0*/  BSYNC B1 ;  /* 0x0000000000017941 */ /* 0x000fea0003800000 */
.L_x_135:
        /* <DEDUP_REMOVED lines=9> */
.L_x_138:
[----:B------:R-:W-:Y:S05]  /*6750*/  BSYNC B1 ;  /* 0x0000000000017941 */ /* 0x000fea0003800000 */
.L_x_137:
        /* <DEDUP_REMOVED lines=9> */
.L_x_140:
[----:B------:R-:W-:Y:S05]  /*67f0*/  BSYNC B1 ;  /* 0x0000000000017941 */ /* 0x000fea0003800000 */
.L_x_139:
        /* <DEDUP_REMOVED lines=9> */
.L_x_142:
[----:B------:R-:W-:Y:S05]  /*6890*/  BSYNC B1 ;  /* 0x0000000000017941 */ /* 0x000fea0003800000 */
.L_x_141:
        /* <DEDUP_REMOVED lines=9> */
.L_x_144:
[----:B------:R-:W-:Y:S05]  /*6930*/  BSYNC B1 ;  /* 0x0000000000017941 */ /* 0x000fea0003800000 */
.L_x_143:
        /* <DEDUP_REMOVED lines=9> */
.L_x_146:
[----:B------:R-:W-:Y:S05]  /*69d0*/  BSYNC B1 ;  /* 0x0000000000017941 */ /* 0x000fea0003800000 */
.L_x_145:
        /* <DEDUP_REMOVED lines=9> */
.L_x_148:
[----:B------:R-:W-:Y:S05]  /*6a70*/  BSYNC B1 ;  /* 0x0000000000017941 */ /* 0x000fea0003800000 */
.L_x_147:
        /* <DEDUP_REMOVED lines=9> */
.L_x_150:
[----:B------:R-:W-:Y:S05]  /*6b10*/  BSYNC B1 ;  /* 0x0000000000017941 */ /* 0x000fea0003800000 */
.L_x_149:
        /* <DEDUP_REMOVED lines=9> */
.L_x_152:
[----:B------:R-:W-:Y:S05]  /*6bb0*/  BSYNC B1 ;  /* 0x0000000000017941 */ /* 0x000fea0003800000 */
.L_x_151:
        /* <DEDUP_REMOVED lines=9> */
.L_x_154:
[----:B------:R-:W-:Y:S05]  /*6c50*/  BSYNC B1 ;  /* 0x0000000000017941 */ /* 0x000fea0003800000 */
.L_x_153:
        /* <DEDUP_REMOVED lines=9> */
.L_x_156:
[----:B------:R-:W-:Y:S05]  /*6cf0*/  BSYNC B1 ;  /* 0x0000000000017941 */ /* 0x000fea0003800000 */
.L_x_155:
        /* <DEDUP_REMOVED lines=10> */
.L_x_158:
[----:B------:R-:W-:Y:S05]  /*6da0*/  BSYNC B1 ;  /* 0x0000000000017941 */ /* 0x000fea0003800000 */
.L_x_157:
        /* <DEDUP_REMOVED lines=10> */
.L_x_160:
[----:B------:R-:W-:Y:S05]  /*6e50*/  BSYNC B1 ;  /* 0x0000000000017941 */ /* 0x000fea0003800000 */
.L_x_159:
        /* <DEDUP_REMOVED lines=9> */
.L_x_162:
[----:B------:R-:W-:Y:S05]  /*6ef0*/  BSYNC B1 ;  /* 0x0000000000017941 */ /* 0x000fea0003800000 */
.L_x_161:
        /* <DEDUP_REMOVED lines=9> */
.L_x_164:
[----:B------:R-:W-:Y:S05]  /*6f90*/  BSYNC B1 ;  /* 0x0000000000017941 */ /* 0x000fea0003800000 */
.L_x_163:
        /* <DEDUP_REMOVED lines=10> */
.L_x_166:
[----:B------:R-:W-:Y:S05]  /*7040*/  BSYNC B1 ;  /* 0x0000000000017941 */ /* 0x000fea0003800000 */
.L_x_165:
        /* <DEDUP_REMOVED lines=10> */
.L_x_168:
[----:B------:R-:W-:Y:S05]  /*70f0*/  BSYNC B1 ;  /* 0x0000000000017941 */ /* 0x000fea0003800000 */
.L_x_167:
        /* <DEDUP_REMOVED lines=9> */
.L_x_170:
[----:B------:R-:W-:Y:S05]  /*7190*/  BSYNC B1 ;  /* 0x0000000000017941 */ /* 0x000fea0003800000 */
.L_x_169:
        /* <DEDUP_REMOVED lines=9> */
.L_x_172:
[----:B------:R-:W-:Y:S05]  /*7230*/  BSYNC B1 ;  /* 0x0000000000017941 */ /* 0x000fea0003800000 */
.L_x_171:
        /* <DEDUP_REMOVED lines=9> */
.L_x_174:
[----:B------:R-:W-:Y:S05]  /*72d0*/  BSYNC B1 ;  /* 0x0000000000017941 */ /* 0x000fea0003800000 */
.L_x_173:
        /* <DEDUP_REMOVED lines=9> */
.L_x_176:
[----:B------:R-:W-:Y:S05]  /*7370*/  BSYNC B1 ;  /* 0x0000000000017941 */ /* 0x000fea0003800000 */
.L_x_175:
        /* <DEDUP_REMOVED lines=9> */
.L_x_178:
[----:B------:R-:W-:Y:S05]  /*7410*/  BSYNC B1 ;  /* 0x0000000000017941 */ /* 0x000fea0003800000 */
.L_x_177:
        /* <DEDUP_REMOVED lines=9> */
.L_x_180:
[----:B------:R-:W-:Y:S05]  /*74b0*/  BSYNC B1 ;  /* 0x0000000000017941 */ /* 0x000fea0003800000 */
.L_x_179:
        /* <DEDUP_REMOVED lines=9> */
.L_x_182:
[----:B------:R-:W-:Y:S05]  /*7550*/  BSYNC B1 ;  /* 0x0000000000017941 */ /* 0x000fea0003800000 */
.L_x_181:
        /* <DEDUP_REMOVED lines=9> */
.L_x_184:
[----:B------:R-:W-:Y:S05]  /*75f0*/  BSYNC B1 ;  /* 0x0000000000017941 */ /* 0x000fea0003800000 */
.L_x_183:
        /* <DEDUP_REMOVED lines=9> */
.L_x_186:
[----:B------:R-:W-:Y:S05]  /*7690*/  BSYNC B1 ;  /* 0x0000000000017941 */ /* 0x000fea0003800000 */
.L_x_185:
        /* <DEDUP_REMOVED lines=9> */
.L_x_188:
[----:B------:R-:W-:Y:S05]  /*7730*/  BSYNC B1 ;  /* 0x0000000000017941 */ /* 0x000fea0003800000 */
.L_x_187:
        /* <DEDUP_REMOVED lines=10> */
.L_x_190:
[----:B------:R-:W-:Y:S05]  /*77e0*/  BSYNC B1 ;  /* 0x0000000000017941 */ /* 0x000fea0003800000 */
.L_x_189:
        /* <DEDUP_REMOVED lines=10> */
.L_x_192:
[----:B------:R-:W-:Y:S05]  /*7890*/  BSYNC B1 ;  /* 0x0000000000017941 */ /* 0x000fea0003800000 */
.L_x_191:
        /* <DEDUP_REMOVED lines=9> */
.L_x_194:
[----:B------:R-:W-:Y:S05]  /*7930*/  BSYNC B1 ;  /* 0x0000000000017941 */ /* 0x000fea0003800000 */
.L_x_193:
        /* <DEDUP_REMOVED lines=9> */
.L_x_196:
[----:B------:R-:W-:Y:S05]  /*79d0*/  BSYNC B1 ;  /* 0x0000000000017941 */ /* 0x000fea0003800000 */
.L_x_195:
        /* <DEDUP_REMOVED lines=10> */
.L_x_198:
[----:B------:R-:W-:Y:S05]  /*7a80*/  BSYNC B1 ;  /* 0x0000000000017941 */ /* 0x000fea0003800000 */
.L_x_197:
        /* <DEDUP_REMOVED lines=10> */
.L_x_200:
[----:B------:R-:W-:Y:S05]  /*7b30*/  BSYNC B1 ;  /* 0x0000000000017941 */ /* 0x000fea0003800000 */
.L_x_199:
        /* <DEDUP_REMOVED lines=9> */
.L_x_202:
[----:B------:R-:W-:Y:S05]  /*7bd0*/  BSYNC B1 ;  /* 0x0000000000017941 */ /* 0x000fea0003800000 */
.L_x_201:
        /* <DEDUP_REMOVED lines=9> */
.L_x_204:
[----:B------:R-:W-:Y:S05]  /*7c70*/  BSYNC B1 ;  /* 0x0000000000017941 */ /* 0x000fea0003800000 */
.L_x_203:
        /* <DEDUP_REMOVED lines=9> */
.L_x_206:
[----:B------:R-:W-:Y:S05]  /*7d10*/  BSYNC B1 ;  /* 0x0000000000017941 */ /* 0x000fea0003800000 */
.L_x_205:
        /* <DEDUP_REMOVED lines=9> */
.L_x_208:
[----:B------:R-:W-:Y:S05]  /*7db0*/  BSYNC B1 ;  /* 0x0000000000017941 */ /* 0x000fea0003800000 */
.L_x_207:
        /* <DEDUP_REMOVED lines=9> */
.L_x_210:
[----:B------:R-:W-:Y:S05]  /*7e50*/  BSYNC B1 ;  /* 0x0000000000017941 */ /* 0x000fea0003800000 */
.L_x_209:
        /* <DEDUP_REMOVED lines=9> */
.L_x_212:
[----:B------:R-:W-:Y:S05]  /*7ef0*/  BSYNC B1 ;  /* 0x0000000000017941 */ /* 0x000fea0003800000 */
.L_x_211:
        /* <DEDUP_REMOVED lines=9> */
.L_x_214:
[----:B------:R-:W-:Y:S05]  /*7f90*/  BSYNC B1 ;  /* 0x0000000000017941 */ /* 0x000fea0003800000 */
.L_x_213:
        /* <DEDUP_REMOVED lines=9> */
.L_x_216:
[----:B------:R-:W-:Y:S05]  /*8030*/  BSYNC B1 ;  /* 0x0000000000017941 */ /* 0x000fea0003800000 */
.L_x_215:
        /* <DEDUP_REMOVED lines=9> */
.L_x_218:
[----:B------:R-:W-:Y:S05]  /*80d0*/  BSYNC B1 ;  /* 0x0000000000017941 */ /* 0x000fea0003800000 */
.L_x_217:
        /* <DEDUP_REMOVED lines=9> */
.L_x_220:
[----:B------:R-:W-:Y:S05]  /*8170*/  BSYNC B1 ;  /* 0x0000000000017941 */ /* 0x000fea0003800000 */
.L_x_219:
        /* <DEDUP_REMOVED lines=10> */
.L_x_222:
[----:B------:R-:W-:Y:S05]  /*8220*/  BSYNC B1 ;  /* 0x0000000000017941 */ /* 0x000fea0003800000 */
.L_x_221:
        /* <DEDUP_REMOVED lines=10> */
.L_x_224:
[----:B------:R-:W-:Y:S05]  /*82d0*/  BSYNC B1 ;  /* 0x0000000000017941 */ /* 0x000fea0003800000 */
.L_x_223:
        /* <DEDUP_REMOVED lines=9> */
.L_x_226:
[----:B------:R-:W-:Y:S05]  /*8370*/  BSYNC B1 ;  /* 0x0000000000017941 */ /* 0x000fea0003800000 */
.L_x_225:
        /* <DEDUP_REMOVED lines=9> */
.L_x_228:
[----:B------:R-:W-:Y:S05]  /*8410*/  BSYNC B1 ;  /* 0x0000000000017941 */ /* 0x000fea0003800000 */
.L_x_227:
        /* <DEDUP_REMOVED lines=10> */
.L_x_230:
[----:B------:R-:W-:Y:S05]  /*84c0*/  BSYNC B1 ;  /* 0x0000000000017941 */ /* 0x000fea0003800000 */
.L_x_229:
        /* <DEDUP_REMOVED lines=10> */
.L_x_232:
[----:B------:R-:W-:Y:S05]  /*8570*/  BSYNC B1 ;  /* 0x0000000000017941 */ /* 0x000fea0003800000 */
.L_x_231:
        /* <DEDUP_REMOVED lines=9> */
.L_x_234:
[----:B------:R-:W-:Y:S05]  /*8610*/  BSYNC B1 ;  /* 0x0000000000017941 */ /* 0x000fea0003800000 */
.L_x_233:
        /* <DEDUP_REMOVED lines=9> */
.L_x_236:
[----:B------:R-:W-:Y:S05]  /*86b0*/  BSYNC B1 ;  /* 0x0000000000017941 */ /* 0x000fea0003800000 */
.L_x_235:
        /* <DEDUP_REMOVED lines=9> */
.L_x_238:
[----:B------:R-:W-:Y:S05]  /*8750*/  BSYNC B1 ;  /* 0x0000000000017941 */ /* 0x000fea0003800000 */
.L_x_237:
        /* <DEDUP_REMOVED lines=9> */
.L_x_240:
[----:B------:R-:W-:Y:S05]  /*87f0*/  BSYNC B1 ;  /* 0x0000000000017941 */ /* 0x000fea0003800000 */
.L_x_239:
        /* <DEDUP_REMOVED lines=9> */
.L_x_242:
[----:B------:R-:W-:Y:S05]  /*8890*/  BSYNC B1 ;  /* 0x0000000000017941 */ /* 0x000fea0003800000 */
.L_x_241:
        /* <DEDUP_REMOVED lines=9> */
.L_x_244:
[----:B------:R-:W-:Y:S05]  /*8930*/  BSYNC B1 ;  /* 0x0000000000017941 */ /* 0x000fea0003800000 */
.L_x_243:
        /* <DEDUP_REMOVED lines=9> */
.L_x_246:
[----:B------:R-:W-:Y:S05]  /*89d0*/  BSYNC B1 ;  /* 0x0000000000017941 */ /* 0x000fea0003800000 */
.L_x_245:
        /* <DEDUP_REMOVED lines=9> */
.L_x_248:
[----:B------:R-:W-:Y:S05]  /*8a70*/  BSYNC B1 ;  /* 0x0000000000017941 */ /* 0x000fea0003800000 */
.L_x_247:
        /* <DEDUP_REMOVED lines=9> */
.L_x_250:
[----:B------:R-:W-:Y:S05]  /*8b10*/  BSYNC B1 ;  /* 0x0000000000017941 */ /* 0x000fea0003800000 */
.L_x_249:
        /* <DEDUP_REMOVED lines=9> */
.L_x_252:
[----:B------:R-:W-:Y:S05]  /*8bb0*/  BSYNC B1 ;  /* 0x0000000000017941 */ /* 0x000fea0003800000 */
.L_x_251:
        /* <DEDUP_REMOVED lines=10> */
.L_x_254:
[----:B------:R-:W-:Y:S05]  /*8c60*/  BSYNC B1 ;  /* 0x0000000000017941 */ /* 0x000fea0003800000 */
.L_x_253:
        /* <DEDUP_REMOVED lines=10> */
.L_x_256:
[----:B------:R-:W-:Y:S05]  /*8d10*/  BSYNC B1 ;  /* 0x0000000000017941 */ /* 0x000fea0003800000 */
.L_x_255:
        /* <DEDUP_REMOVED lines=9> */
.L_x_258:
[----:B------:R-:W-:Y:S05]  /*8db0*/  BSYNC B1 ;  /* 0x0000000000017941 */ /* 0x000fea0003800000 */
.L_x_257:
        /* <DEDUP_REMOVED lines=9> */
.L_x_260:
[----:B------:R-:W-:Y:S05]  /*8e50*/  BSYNC B1 ;  /* 0x0000000000017941 */ /* 0x000fea0003800000 */
.L_x_259:
        /* <DEDUP_REMOVED lines=10> */
.L_x_262:
[----:B------:R-:W-:Y:S05]  /*8f00*/  BSYNC B1 ;  /* 0x0000000000017941 */ /* 0x000fea0003800000 */
.L_x_261:
        /* <DEDUP_REMOVED lines=10> */
.L_x_264:
[----:B------:R-:W-:Y:S05]  /*8fb0*/  BSYNC B1 ;  /* 0x0000000000017941 */ /* 0x000fea0003800000 */
.L_x_263:
        /* <DEDUP_REMOVED lines=9> */
.L_x_266:
[----:B------:R-:W-:Y:S05]  /*9050*/  BSYNC B1 ;  /* 0x0000000000017941 */ /* 0x000fea0003800000 */
.L_x_265:
        /* <DEDUP_REMOVED lines=9> */
.L_x_268:
[----:B------:R-:W-:Y:S05]  /*90f0*/  BSYNC B1 ;  /* 0x0000000000017941 */ /* 0x000fea0003800000 */
.L_x_267:
        /* <DEDUP_REMOVED lines=9> */
.L_x_270:
[----:B------:R-:W-:Y:S05]  /*9190*/  BSYNC B1 ;  /* 0x0000000000017941 */ /* 0x000fea0003800000 */
.L_x_269:
        /* <DEDUP_REMOVED lines=9> */
.L_x_272:
[----:B------:R-:W-:Y:S05]  /*9230*/  BSYNC B1 ;  /* 0x0000000000017941 */ /* 0x000fea0003800000 */
.L_x_271:
        /* <DEDUP_REMOVED lines=9> */
.L_x_274:
[----:B------:R-:W-:Y:S05]  /*92d0*/  BSYNC B1 ;  /* 0x0000000000017941 */ /* 0x000fea0003800000 */
.L_x_273:
        /* <DEDUP_REMOVED lines=9> */
.L_x_276:
[----:B------:R-:W-:Y:S05]  /*9370*/  BSYNC B1 ;  /* 0x0000000000017941 */ /* 0x000fea0003800000 */
.L_x_275:
        /* <DEDUP_REMOVED lines=9> */
.L_x_278:
[----:B------:R-:W-:Y:S05]  /*9410*/  BSYNC B1 ;  /* 0x0000000000017941 */ /* 0x000fea0003800000 */
.L_x_277:
        /* <DEDUP_REMOVED lines=9> */
.L_x_280:
[----:B------:R-:W-:Y:S05]  /*94b0*/  BSYNC B1 ;  /* 0x0000000000017941 */ /* 0x000fea0003800000 */
.L_x_279:
        /* <DEDUP_REMOVED lines=9> */
.L_x_282:
[----:B------:R-:W-:Y:S05]  /*9550*/  BSYNC B1 ;  /* 0x0000000000017941 */ /* 0x000fea0003800000 */
.L_x_281:
        /* <DEDUP_REMOVED lines=9> */
.L_x_284:
[----:B------:R-:W-:Y:S05]  /*95f0*/  BSYNC B1 ;  /* 0x0000000000017941 */ /* 0x000fea0003800000 */
.L_x_283:
        /* <DEDUP_REMOVED lines=10> */
.L_x_286:
[----:B------:R-:W-:Y:S05]  /*96a0*/  BSYNC B1 ;  /* 0x0000000000017941 */ /* 0x000fea0003800000 */
.L_x_285:
        /* <DEDUP_REMOVED lines=10> */
.L_x_288:
[----:B------:R-:W-:Y:S05]  /*9750*/  BSYNC B1 ;  /* 0x0000000000017941 */ /* 0x000fea0003800000 */
.L_x_287:
        /* <DEDUP_REMOVED lines=9> */
.L_x_290:
[----:B------:R-:W-:Y:S05]  /*97f0*/  BSYNC B1 ;  /* 0x0000000000017941 */ /* 0x000fea0003800000 */
.L_x_289:
        /* <DEDUP_REMOVED lines=9> */
.L_x_292:
[----:B------:R-:W-:Y:S05]  /*9890*/  BSYNC B1 ;  /* 0x0000000000017941 */ /* 0x000fea0003800000 */
.L_x_291:
        /* <DEDUP_REMOVED lines=10> */
.L_x_294:
[----:B------:R-:W-:Y:S05]  /*9940*/  BSYNC B1 ;  /* 0x0000000000017941 */ /* 0x000fea0003800000 */
.L_x_293:
        /* <DEDUP_REMOVED lines=10> */
.L_x_296:
[----:B------:R-:W-:Y:S05]  /*99f0*/  BSYNC B1 ;  /* 0x0000000000017941 */ /* 0x000fea0003800000 */
.L_x_295:
        /* <DEDUP_REMOVED lines=9> */
.L_x_298:
[----:B------:R-:W-:Y:S05]  /*9a90*/  BSYNC B1 ;  /* 0x0000000000017941 */ /* 0x000fea0003800000 */
.L_x_297:
        /* <DEDUP_REMOVED lines=9> */
.L_x_300:
[----:B------:R-:W-:Y:S05]  /*9b30*/  BSYNC B1 ;  /* 0x0000000000017941 */ /* 0x000fea0003800000 */
.L_x_299:
        /* <DEDUP_REMOVED lines=9> */
.L_x_302:
[----:B------:R-:W-:Y:S05]  /*9bd0*/  BSYNC B1 ;  /* 0x0000000000017941 */ /* 0x000fea0003800000 */
.L_x_301:
        /* <DEDUP_REMOVED lines=9> */
.L_x_304:
[----:B------:R-:W-:Y:S05]  /*9c70*/  BSYNC B1 ;  /* 0x0000000000017941 */ /* 0x000fea0003800000 */
.L_x_303:
        /* <DEDUP_REMOVED lines=9> */
.L_x_306:
[----:B------:R-:W-:Y:S05]  /*9d10*/  BSYNC B1 ;  /* 0x0000000000017941 */ /* 0x000fea0003800000 */
.L_x_305:
        /* <DEDUP_REMOVED lines=9> */
.L_x_308:
[----:B------:R-:W-:Y:S05]  /*9db0*/  BSYNC B1 ;  /* 0x0000000000017941 */ /* 0x000fea0003800000 */
.L_x_307:
        /* <DEDUP_REMOVED lines=9> */
.L_x_310:
[----:B------:R-:W-:Y:S05]  /*9e50*/  BSYNC B1 ;  /* 0x0000000000017941 */ /* 0x000fea0003800000 */
.L_x_309:
        /* <DEDUP_REMOVED lines=9> */
.L_x_312:
[----:B------:R-:W-:Y:S05]  /*9ef0*/  BSYNC B1 ;  /* 0x0000000000017941 */ /* 0x000fea0003800000 */
.L_x_311:
        /* <DEDUP_REMOVED lines=9> */
.L_x_314:
[----:B------:R-:W-:Y:S05]  /*9f90*/  BSYNC B1 ;  /* 0x0000000000017941 */ /* 0x000fea0003800000 */
.L_x_313:
        /* <DEDUP_REMOVED lines=9> */
.L_x_316:
[----:B------:R-:W-:Y:S05]  /*a030*/  BSYNC B1 ;  /* 0x0000000000017941 */ /* 0x000fea0003800000 */
.L_x_315:
        /* <DEDUP_REMOVED lines=10> */
.L_x_318:
[----:B------:R-:W-:Y:S05]  /*a0e0*/  BSYNC B1 ;  /* 0x0000000000017941 */ /* 0x000fea0003800000 */
.L_x_317:
        /* <DEDUP_REMOVED lines=10> */
.L_x_320:
[----:B------:R-:W-:Y:S05]  /*a190*/  BSYNC B1 ;  /* 0x0000000000017941 */ /* 0x000fea0003800000 */
.L_x_319:
        /* <DEDUP_REMOVED lines=9> */
.L_x_322:
[----:B------:R-:W-:Y:S05]  /*a230*/  BSYNC B1 ;  /* 0x0000000000017941 */ /* 0x000fea0003800000 */
.L_x_321:
        /* <DEDUP_REMOVED lines=9> */
.L_x_324:
[----:B------:R-:W-:Y:S05]  /*a2d0*/  BSYNC B1 ;  /* 0x0000000000017941 */ /* 0x000fea0003800000 */
.L_x_323:
        /* <DEDUP_REMOVED lines=10> */
.L_x_326:
[----:B------:R-:W-:Y:S05]  /*a380*/  BSYNC B1 ;  /* 0x0000000000017941 */ /* 0x000fea0003800000 */
.L_x_325:
        /* <DEDUP_REMOVED lines=10> */
.L_x_328:
[----:B------:R-:W-:Y:S05]  /*a430*/  BSYNC B1 ;  /* 0x0000000000017941 */ /* 0x000fea0003800000 */
.L_x_327:
        /* <DEDUP_REMOVED lines=9> */
.L_x_330:
[----:B------:R-:W-:Y:S05]  /*a4d0*/  BSYNC B1 ;  /* 0x0000000000017941 */ /* 0x000fea0003800000 */
.L_x_329:
        /* <DEDUP_REMOVED lines=9> */
.L_x_332:
[----:B------:R-:W-:Y:S05]  /*a570*/  BSYNC B1 ;  /* 0x0000000000017941 */ /* 0x000fea0003800000 */
.L_x_331:
        /* <DEDUP_REMOVED lines=9> */
.L_x_334:
[----:B------:R-:W-:Y:S05]  /*a610*/  BSYNC B1 ;  /* 0x0000000000017941 */ /* 0x000fea0003800000 */
.L_x_333:
        /* <DEDUP_REMOVED lines=9> */
.L_x_336:
[----:B------:R-:W-:Y:S05]  /*a6b0*/  BSYNC B1 ;  /* 0x0000000000017941 */ /* 0x000fea0003800000 */
.L_x_335:
        /* <DEDUP_REMOVED lines=9> */
.L_x_338:
[----:B------:R-:W-:Y:S05]  /*a750*/  BSYNC B1 ;  /* 0x0000000000017941 */ /* 0x000fea0003800000 */
.L_x_337:
        /* <DEDUP_REMOVED lines=9> */
.L_x_340:
[----:B------:R-:W-:Y:S05]  /*a7f0*/  BSYNC B1 ;  /* 0x0000000000017941 */ /* 0x000fea0003800000 */
.L_x_339:
        /* <DEDUP_REMOVED lines=9> */
.L_x_342:
[----:B------:R-:W-:Y:S05]  /*a890*/  BSYNC B1 ;  /* 0x0000000000017941 */ /* 0x000fea0003800000 */
.L_x_341:
        /* <DEDUP_REMOVED lines=9> */
.L_x_344:
[----:B------:R-:W-:Y:S05]  /*a930*/  BSYNC B1 ;  /* 0x0000000000017941 */ /* 0x000fea0003800000 */
.L_x_343:
        /* <DEDUP_REMOVED lines=9> */
.L_x_346:
[----:B------:R-:W-:Y:S05]  /*a9d0*/  BSYNC B1 ;  /* 0x0000000000017941 */ /* 0x000fea0003800000 */
.L_x_345:
        /* <DEDUP_REMOVED lines=9> */
.L_x_348:
[----:B------:R-:W-:Y:S05]  /*aa70*/  BSYNC B1 ;  /* 0x0000000000017941 */ /* 0x000fea0003800000 */
.L_x_347:
        /* <DEDUP_REMOVED lines=10> */
.L_x_350:
[----:B------:R-:W-:Y:S05]  /*ab20*/  BSYNC B1 ;  /* 0x0000000000017941 */ /* 0x000fea0003800000 */
.L_x_349:
        /* <DEDUP_REMOVED lines=10> */
.L_x_352:
[----:B------:R-:W-:Y:S05]  /*abd0*/  BSYNC B1 ;  /* 0x0000000000017941 */ /* 0x000fea0003800000 */
.L_x_351:
        /* <DEDUP_REMOVED lines=9> */
.L_x_354:
[----:B------:R-:W-:Y:S05]  /*ac70*/  BSYNC B1 ;  /* 0x0000000000017941 */ /* 0x000fea0003800000 */
.L_x_353:
        /* <DEDUP_REMOVED lines=9> */
.L_x_356:
[----:B------:R-:W-:Y:S05]  /*ad10*/  BSYNC B1 ;  /* 0x0000000000017941 */ /* 0x000fea0003800000 */
.L_x_355:
        /* <DEDUP_REMOVED lines=10> */
.L_x_358:
[----:B------:R-:W-:Y:S05]  /*adc0*/  BSYNC B1 ;  /* 0x0000000000017941 */ /* 0x000fea0003800000 */
.L_x_357:
        /* <DEDUP_REMOVED lines=10> */
.L_x_360:
[----:B------:R-:W-:Y:S05]  /*ae70*/  BSYNC B1 ;  /* 0x0000000000017941 */ /* 0x000fea0003800000 */
.L_x_359:
[----:B-----5:R-:W-:Y:S01]  /*ae80*/  IMAD.U32 R3, R11, 0x10000, RZ ;  /* 0x000100000b037824 */ /* 0x020fe200078e00ff */
[----:B------:R-:W-:Y:S01]  /*ae90*/  ISETP.GT.AND P5, PT, R4, 0x8, P1 ;  /* 0x000000080400780c */ /* 0x000fe20000fa4270 */
[----:B------:R-:W-:Y:S02]  /*aea0*/  BSSY B1, `(.L_x_361) ;  /* 0x0000007000017945 */ /* 0x000fe40003800000 */
[----:B0-----:R-:W-:-:S04]  /*aeb0*/  FMUL R10, R3, R200 ;  /* 0x000000c8030a7220 */ /* 0x001fc80000400000 */
[----:B------:R-:W-:-:S05]  /*aec0*/  FFMA R10, R37, R201, R10 ;  /* 0x000000c9250a7223 */ /* 0x000fca000000000a */
[----:B------:R-:W-:-:S05]  /*aed0*/  F2FP.BF16.F32.PACK_AB R10, RZ, R10 ;  /* 0x0000000aff0a723e */ /* 0x000fca00000010ff */
[----:B------:R0:W-:Y:S01]  /*aee0*/  @P4 STG.E.U16 desc[UR54][R14.64+0x152], R10 ;  /* 0x0001520a0e004986 */ /* 0x0001e2000c101536 */
[----:B------:R-:W-:Y:S05]  /*aef0*/  @!P5 BRA `(.L_x_362) ;  /* 0x000000000004d947 */ /* 0x000fea0003800000 */
[----:B------:R0:W5:Y:S02]  /*af00*/  LDG.E.LTC128B.U16 R11, desc[UR54][R208.64+0x150] ;  /* 0x00015036d00b7981 */ /* 0x000164000c1e1520 */
.L_x_362:
[----:B------:R-:W-:Y:S05]  /*af10*/  BSYNC B1 ;  /* 0x0000000000017941 */ /* 0x000fea0003800000 */
.L_x_361:
        /* <DEDUP_REMOVED lines=9> */
.L_x_364:
[----:B------:R-:W-:Y:S05]  /*afb0*/  BSYNC B1 ;  /* 0x0000000000017941 */ /* 0x000fea0003800000 */
.L_x_363:
        /* <DEDUP_REMOVED lines=9> */
.L_x_366:
[----:B------:R-:W-:Y:S05]  /*b050*/  BSYNC B1 ;  /* 0x0000000000017941 */ /* 0x000fea0003800000 */
.L_x_365:
        /* <DEDUP_REMOVED lines=9> */
.L_x_368:
[----:B------:R-:W-:Y:S05]  /*b0f0*/  BSYNC B1 ;  /* 0x0000000000017941 */ /* 0x000fea0003800000 */
.L_x_367:
        /* <DEDUP_REMOVED lines=9> */
.L_x_370:
[----:B------:R-:W-:Y:S05]  /*b190*/  BSYNC B1 ;  /* 0x0000000000017941 */ /* 0x000fea0003800000 */
.L_x_369:
        /* <DEDUP_REMOVED lines=9> */
.L_x_372:
[----:B------:R-:W-:Y:S05]  /*b230*/  BSYNC B1 ;  /* 0x0000000000017941 */ /* 0x000fea0003800000 */
.L_x_371:
        /* <DEDUP_REMOVED lines=9> */
.L_x_374:
[----:B------:R-:W-:Y:S05]  /*b2d0*/  BSYNC B1 ;  /* 0x0000000000017941 */ /* 0x000fea0003800000 */
.L_x_373:
        /* <DEDUP_REMOVED lines=9> */
.L_x_376:
[----:B------:R-:W-:Y:S05]  /*b370*/  BSYNC B1 ;  /* 0x0000000000017941 */ /* 0x000fea0003800000 */
.L_x_375:
        /* <DEDUP_REMOVED lines=9> */
.L_x_378:
[----:B------:R-:W-:Y:S05]  /*b410*/  BSYNC B1 ;  /* 0x0000000000017941 */ /* 0x000fea0003800000 */
.L_x_377:
        /* <DEDUP_REMOVED lines=9> */
.L_x_380:
[----:B------:R-:W-:Y:S05]  /*b4b0*/  BSYNC B1 ;  /* 0x0000000000017941 */ /* 0x000fea0003800000 */
.L_x_379:
[----:B------:R-:W-:Y:S05]  /*b4c0*/  @!P0 BRA `(.L_x_381) ;  /* 0x0000003000088947 */ /* 0x000fea0003800000 */
[----:B-----5:R-:W-:-:S04]  /*b4d0*/  IMAD.U32 R11, R11, 0x10000, RZ ;  /* 0x000100000b0b7824 */ /* 0x020fc800078e00ff */
[----:B------:R-:W-:-:S04]  /*b4e0*/  FMUL R4, R11, R200 ;  /* 0x000000c80b047220 */ /* 0x000fc80000400000 */
[----:B------:R-:W-:-:S05]  /*b4f0*/  FFMA R4, R31, R201, R4 ;  /* 0x000000c91f047223 */ /* 0x000fca0000000004 */
[----:B------:R-:W-:-:S05]  /*b500*/  F2FP.BF16.F32.PACK_AB R4, RZ, R4 ;  /* 0x00000004ff04723e */ /* 0x000fca00000010ff */
[----:B------:R0:W-:Y:S01]  /*b510*/  STG.E.U16 desc[UR54][R8.64+0x152], R4 ;  /* 0x0001520408007986 */ /* 0x0001e2000c101536 */
[----:B------:R-:W-:Y:S05]  /*b520*/  BRA `(.L_x_381) ;  /* 0x0000002c00f07947 */ /* 0x000fea0003800000 */
.L_x_34:
[----:B------:R-:W-:Y:S01]  /*b530*/  ULDC.64 UR4, c[0x0][0x5c0] ;  /* 0x0001700000047ab9 */ /* 0x000fe20000000a00 */
[-C--:B------:R-:W-:Y:S01]  /*b540*/  FMUL R192, R192, R201.reuse ;  /* 0x000000c9c0c07220 */ /* 0x080fe20000400000 */
[----:B------:R-:W-:Y:S01]  /*b550*/  LEA R6, P2, R12, UR4, 0x1 ;  /* 0x000000040c067c11 */ /* 0x000fe2000f8408ff */
[----:B------:R-:W-:Y:S01]  /*b560*/  IMAD.SHL.U32 R11, R206, 0x10, RZ ;  /* 0x00000010ce0b7824 */ /* 0x000fe200078e00ff */
[----:B------:R-:W-:Y:S01]  /*b570*/  ISETP.GT.AND P3, PT, R3, 0x1, PT ;  /* 0x000000010300780c */ /* 0x000fe20003f64270 */
[-C--:B------:R-:W-:Y:S01]  /*b580*/  FMUL R193, R193, R201.reuse ;  /* 0x000000c9c1c17220 */ /* 0x080fe20000400000 */
[----:B------:R-:W-:Y:S01]  /*b590*/  F2FP.BF16.F32.PACK_AB R192, RZ, R192 ;  /* 0x000000c0ffc0723e */ /* 0x000fe200000010ff */
[-C--:B------:R-:W-:Y:S01]  /*b5a0*/  FMUL R195, R195, R201.reuse ;  /* 0x000000c9c3c37220 */ /* 0x080fe20000400000 */
[----:B------:R-:W-:Y:S01]  /*b5b0*/  LEA.HI.X R7, R12, UR5, R211, 0x1, P2 ;  /* 0x000000050c077c11 */ /* 0x000fe200090f0cd3 */
[-C--:B------:R-:W-:Y:S01]  /*b5c0*/  FMUL R194, R194, R201.reuse ;  /* 0x000000c9c2c27220 */ /* 0x080fe20000400000 */
[----:B------:R-:W-:Y:S01]  /*b5d0*/  ISETP.GT.AND P2, PT, R4, RZ, P3 ;  /* 0x000000ff0400720c */ /* 0x000fe20001f44270 */
[-C--:B------:R-:W-:Y:S01]  /*b5e0*/  FMUL R197, R197, R201.reuse ;  /* 0x000000c9c5c57220 */ /* 0x080fe20000400000 */
[----:B------:R-:W-:Y:S01]  /*b5f0*/  SHF.L.U64.HI R5, R206, 0x4, R207 ;  /* 0x00000004ce057819 */ /* 0x000fe200000102cf */
[----:B------:R-:W-:Y:S01]  /*b600*/  @P1 STG.E.U16 desc[UR54][R6.64], R192 ;  /* 0x000000c006001986 */ /* 0x000fe2000c101536 */
[----:B------:R-:W-:Y:S01]  /*b610*/  ISETP.GT.AND P1, PT, R4, 0x8, P3 ;  /* 0x000000080400780c */ /* 0x000fe20001f24270 */
[-C--:B------:R-:W-:Y:S01]  /*b620*/  FMUL R196, R196, R201.reuse ;  /* 0x000000c9c4c47220 */ /* 0x080fe20000400000 */
[----:B------:R-:W-:Y:S01]  /*b630*/  IADD3 R8, P4, R11, R6, RZ ;  /* 0x000000060b087210 */ /* 0x000fe20007f9e0ff */
[-C--:B------:R-:W-:Y:S01]  /*b640*/  FMUL R199, R199, R201.reuse ;  /* 0x000000c9c7c77220 */ /* 0x080fe20000400000 */
[----:B------:R-:W-:Y:S01]  /*b650*/  ISETP.GT.AND P5, PT, R4, 0x8, P0 ;  /* 0x000000080400780c */ /* 0x000fe200007a4270 */
[----:B------:R-:W-:Y:S01]  /*b660*/  FMUL R198, R198, R201 ;  /* 0x000000c9c6c67220 */ /* 0x000fe20000400000 */
[----:B------:R-:W-:Y:S01]  /*b670*/  F2FP.BF16.F32.PACK_AB R193, RZ, R193 ;  /* 0x000000c1ffc1723e */ /* 0x000fe200000010ff */
[----:B------:R-:W-:Y:S01]  /*b680*/  IMAD.X R9, R5, 0x1, R7, P4 ;  /* 0x0000000105097824 */ /* 0x000fe200020e0607 */
[----:B------:R-:W-:Y:S01]  /*b690*/  F2FP.BF16.F32.PACK_AB R195, RZ, R195 ;  /* 0x000000c3ffc3723e */ /* 0x000fe200000010ff */
[-C--:B------:R-:W-:Y:S01]  /*b6a0*/  FMUL R184, R184, R201.reuse ;  /* 0x000000c9b8b87220 */ /* 0x080fe20000400000 */
[----:B------:R-:W-:Y:S01]  /*b6b0*/  F2FP.BF16.F32.PACK_AB R194, RZ, R194 ;  /* 0x000000c2ffc2723e */ /* 0x000fe200000010ff */
[----:B------:R-:W-:Y:S01]  /*b6c0*/  @P2 STG.E.U16 desc[UR54][R6.64+0x2], R193 ;  /* 0x000002c106002986 */ /* 0x000fe2000c101536 */
[----:B------:R-:W-:Y:S01]  /*b6d0*/  ISETP.GT.AND P2, PT, R3, 0x8, PT ;  /* 0x000000080300780c */ /* 0x000fe20003f44270 */
[----:B------:R-:W-:Y:S01]  /*b6e0*/  FMUL R185, R185, R201 ;  /* 0x000000c9b9b97220 */ /* 0x000fe20000400000 */
[----:B------:R-:W-:Y:S01]  /*b6f0*/  F2FP.BF16.F32.PACK_AB R197, RZ, R197 ;  /* 0x000000c5ffc5723e */ /* 0x000fe200000010ff */
[----:B------:R-:W-:Y:S01]  /*b700*/  @P1 STG.E.U16 desc[UR54][R8.64+0x2], R195 ;  /* 0x000002c308001986 */ /* 0x000fe2000c101536 */
[----:B------:R-:W-:Y:S01]  /*b710*/  ISETP.GT.AND P1, PT, R3, 0x9, PT ;  /* 0x000000090300780c */ /* 0x000fe20003f24270 */
[----:B------:R-:W-:Y:S01]  /*b720*/  IMAD R207, R207, 0xf0, RZ ;  /* 0x000000f0cfcf7824 */ /* 0x000fe200078e02ff */
[----:B------:R-:W-:Y:S01]  /*b730*/  F2FP.BF16.F32.PACK_AB R196, RZ, R196 ;  /* 0x000000c4ffc4723e */ /* 0x000fe200000010ff */
[----:B------:R-:W-:Y:S01]  /*b740*/  @P5 STG.E.U16 desc[UR54][R8.64], R194 ;  /* 0x000000c208005986 */ /* 0x000fe2000c101536 */
[----:B------:R-:W-:Y:S01]  /*b750*/  ISETP.GT.AND P4, PT, R4, RZ, P1 ;  /* 0x000000ff0400720c */ /* 0x000fe20000f84270 */
[----:B------:R-:W-:Y:S01]  /*b760*/  IMAD.WIDE.U32 R14, R206, 0xf0, R8 ;  /* 0x000000f0ce0e7825 */ /* 0x000fe200078e0008 */
[----:B------:R-:W-:-:S03]  /*b770*/  ISETP.GT.AND P5, PT, R4, RZ, P2 ;  /* 0x000000ff0400720c */ /* 0x000fc600017a4270 */
[----:B------:R-:W-:Y:S01]  /*b780*/  FMUL R186, R186, R201 ;  /* 0x000000c9baba7220 */ /* 0x000fe20000400000 */
[----:B------:R-:W-:Y:S01]  /*b790*/  F2FP.BF16.F32.PACK_AB R199, RZ, R199 ;  /* 0x000000c7ffc7723e */ /* 0x000fe200000010ff */
[----:B------:R-:W-:Y:S01]  /*b7a0*/  IMAD.IADD R15, R207, 0x1, R15 ;  /* 0x00000001cf0f7824 */ /* 0x000fe200078e020f */
[----:B------:R-:W-:Y:S01]  /*b7b0*/  F2FP.BF16.F32.PACK_AB R198, RZ, R198 ;  /* 0x000000c6ffc6723e */ /* 0x000fe200000010ff */
[-C--:B------:R-:W-:Y:S01]  /*b7c0*/  FMUL R187, R187, R201.reuse ;  /* 0x000000c9bbbb7220 */ /* 0x080fe20000400000 */
[----:B------:R-:W-:Y:S01]  /*b7d0*/  F2FP.BF16.F32.PACK_AB R184, RZ, R184 ;  /* 0x000000b8ffb8723e */ /* 0x000fe200000010ff */
[----:B------:R-:W-:Y:S01]  /*b7e0*/  FMUL R188, R188, R201 ;  /* 0x000000c9bcbc7220 */ /* 0x000fe20000400000 */
[----:B------:R-:W-:Y:S01]  /*b7f0*/  F2FP.BF16.F32.PACK_AB R185, RZ, R185 ;  /* 0x000000b9ffb9723e */ /* 0x000fe200000010ff */
[-C--:B------:R-:W-:Y:S01]  /*b800*/  FMUL R189, R189, R201.reuse ;  /* 0x000000c9bdbd7220 */ /* 0x080fe20000400000 */
[----:B------:R-:W-:Y:S01]  /*b810*/  F2FP.BF16.F32.PACK_AB R186, RZ, R186 ;  /* 0x000000baffba723e */ /* 0x000fe200000010ff */
[----:B------:R-:W-:Y:S01]  /*b820*/  @P4 STG.E.U16 desc[UR54][R6.64+0x12], R197 ;  /* 0x000012c506004986 */ /* 0x000fe2000c101536 */
[----:B------:R-:W-:Y:S01]  /*b830*/  ISETP.GT.AND P4, PT, R4, 0x8, P1 ;  /* 0x000000080400780c */ /* 0x000fe20000f84270 */
[----:B------:R-:W-:Y:S01]  /*b840*/  FMUL R190, R190, R201 ;  /* 0x000000c9bebe7220 */ /* 0x000fe20000400000 */
[----:B------:R-:W-:Y:S01]  /*b850*/  F2FP.BF16.F32.PACK_AB R187, RZ, R187 ;  /* 0x000000bbffbb723e */ /* 0x000fe200000010ff */
[----:B------:R-:W-:Y:S01]  /*b860*/  @P5 STG.E.U16 desc[UR54][R6.64+0x10], R196 ;  /* 0x000010c406005986 */ /* 0x000fe2000c101536 */
[----:B------:R-:W-:Y:S01]  /*b870*/  ISETP.GT.AND P5, PT, R4, 0x8, P2 ;  /* 0x000000080400780c */ /* 0x000fe200017a4270 */
[-C--:B------:R-:W-:Y:S01]  /*b880*/  FMUL R191, R191, R201.reuse ;  /* 0x000000c9bfbf7220 */ /* 0x080fe20000400000 */
[----:B------:R-:W-:Y:S01]  /*b890*/  F2FP.BF16.F32.PACK_AB R188, RZ, R188 ;  /* 0x000000bcffbc723e */ /* 0x000fe200000010ff */
[----:B------:R-:W-:Y:S01]  /*b8a0*/  FMUL R177, R177, R201 ;  /* 0x000000c9b1b17220 */ /* 0x000fe20000400000 */
[----:B------:R-:W-:Y:S01]  /*b8b0*/  F2FP.BF16.F32.PACK_AB R189, RZ, R189 ;  /* 0x000000bdffbd723e */ /* 0x000fe200000010ff */
[-C--:B------:R-:W-:Y:S01]  /*b8c0*/  FMUL R176, R176, R201.reuse ;  /* 0x000000c9b0b07220 */ /* 0x080fe20000400000 */
[----:B------:R-:W-:Y:S01]  /*b8d0*/  F2FP.BF16.F32.PACK_AB R190, RZ, R190 ;  /* 0x000000beffbe723e */ /* 0x000fe200000010ff */
[----:B------:R-:W-:Y:S01]  /*b8e0*/  FMUL R178, R178, R201 ;  /* 0x000000c9b2b27220 */ /* 0x000fe20000400000 */
[----:B------:R-:W-:Y:S01]  /*b8f0*/  F2FP.BF16.F32.PACK_AB R191, RZ, R191 ;  /* 0x000000bfffbf723e */ /* 0x000fe200000010ff */
[----:B------:R-:W-:Y:S01]  /*b900*/  @P4 STG.E.U16 desc[UR54][R8.64+0x12], R199 ;  /* 0x000012c708004986 */ /* 0x000fe2000c101536 */
[C---:B------:R-:W-:Y:S01]  /*b910*/  ISETP.GT.AND P4, PT, R4.reuse, 0x80, P0 ;  /* 0x000000800400780c */ /* 0x040fe20000784270 */
[-C--:B------:R-:W-:Y:S01]  /*b920*/  FMUL R179, R179, R201.reuse ;  /* 0x000000c9b3b37220 */ /* 0x080fe20000400000 */
[C---:B------:R-:W-:Y:S01]  /*b930*/  ISETP.GT.AND P0, PT, R4.reuse, 0x88, P0 ;  /* 0x000000880400780c */ /* 0x040fe20000704270 */
[----:B------:R-:W-:Y:S01]  /*b940*/  @P5 STG.E.U16 desc[UR54][R8.64+0x10], R198 ;  /* 0x000010c608005986 */ /* 0x000fe2000c101536 */
[----:B------:R-:W-:Y:S01]  /*b950*/  ISETP.GT.AND P5, PT, R4, 0x80, P3 ;  /* 0x000000800400780c */ /* 0x000fe20001fa4270 */
[-C--:B------:R-:W-:Y:S01]  /*b960*/  FMUL R180, R180, R201.reuse ;  /* 0x000000c9b4b47220 */ /* 0x080fe20000400000 */
[----:B------:R-:W-:Y:S01]  /*b970*/  ISETP.GT.AND P3, PT, R4, 0x88, P3 ;  /* 0x000000880400780c */ /* 0x000fe20001f64270 */
[----:B------:R-:W-:Y:S01]  /*b980*/  FMUL R181, R181, R201 ;  /* 0x000000c9b5b57220 */ /* 0x000fe20000400000 */
[----:B------:R-:W-:Y:S01]  /*b990*/  F2FP.BF16.F32.PACK_AB R177, RZ, R177 ;  /* 0x000000b1ffb1723e */ /* 0x000fe200000010ff */
[-C--:B------:R-:W-:Y:S01]  /*b9a0*/  FMUL R182, R182, R201.reuse ;  /* 0x000000c9b6b67220 */ /* 0x080fe20000400000 */
[----:B------:R-:W-:Y:S01]  /*b9b0*/  F2FP.BF16.F32.PACK_AB R176, RZ, R176 ;  /* 0x000000b0ffb0723e */ /* 0x000fe200000010ff */
[-C--:B------:R-:W-:Y:S01]  /*b9c0*/  FMUL R183, R183, R201.reuse ;  /* 0x000000c9b7b77220 */ /* 0x080fe20000400000 */
[----:B------:R-:W-:Y:S01]  /*b9d0*/  F2FP.BF16.F32.PACK_AB R178, RZ, R178 ;  /* 0x000000b2ffb2723e */ /* 0x000fe200000010ff */
[----:B------:R-:W-:Y:S01]  /*b9e0*/  @P4 STG.E.U16 desc[UR54][R14.64], R184 ;  /* 0x000000b80e004986 */ /* 0x000fe2000c101536 */
[----:B------:R-:W-:Y:S01]  /*b9f0*/  IADD3 R12, P4, R11, R14, RZ ;  /* 0x0000000e0b0c7210 */ /* 0x000fe20007f9e0ff */
[----:B------:R-:W-:Y:S01]  /*ba00*/  FMUL R168, R168, R201 ;  /* 0x000000c9a8a87220 */ /* 0x000fe20000400000 */
[----:B------:R-:W-:Y:S01]  /*ba10*/  F2FP.BF16.F32.PACK_AB R179, RZ, R179 ;  /* 0x000000b3ffb3723e */ /* 0x000fe200000010ff */
[----:B------:R-:W-:Y:S01]  /*ba20*/  @P5 STG.E.U16 desc[UR54][R14.64+0x2], R185 ;  /* 0x000002b90e005986 */ /* 0x000fe2000c101536 */
[C---:B------:R-:W-:Y:S01]  /*ba30*/  ISETP.GT.AND P5, PT, R4.reuse, 0x80, P2 ;  /* 0x000000800400780c */ /* 0x040fe200017a4270 */
[--C-:B------:R-:W-:Y:S01]  /*ba40*/  IMAD.X R13, R5, 0x1, R15.reuse, P4 ;  /* 0x00000001050d7824 */ /* 0x100fe200020e060f */
[C---:B------:R-:W-:Y:S01]  /*ba50*/  ISETP.GT.AND P4, PT, R4.reuse, 0x80, P1 ;  /* 0x000000800400780c */ /* 0x040fe20000f84270 */
[-C--:B------:R-:W-:Y:S01]  /*ba60*/  FMUL R169, R169, R201.reuse ;  /* 0x000000c9a9a97220 */ /* 0x080fe20000400000 */
[----:B------:R-:W-:Y:S01]  /*ba70*/  ISETP.GT.AND P1, PT, R4, 0x88, P1 ;  /* 0x000000880400780c */ /* 0x000fe20000f24270 */
[-C--:B------:R-:W-:Y:S01]  /*ba80*/  FMUL R170, R170, R201.reuse ;  /* 0x000000c9aaaa7220 */ /* 0x080fe20000400000 */
[----:B------:R-:W-:Y:S01]  /*ba90*/  @P0 STG.E.U16 desc[UR54][R12.64], R186 ;  /* 0x000000ba0c000986 */ /* 0x000fe2000c101536 */
[----:B------:R-:W-:Y:S01]  /*baa0*/  ISETP.GT.AND P0, PT, R3, 0x11, PT ;  /* 0x000000110300780c */ /* 0x000fe20003f04270 */
[-C--:B------:R-:W-:Y:S01]  /*bab0*/  FMUL R171, R171, R201.reuse ;  /* 0x000000c9abab7220 */ /* 0x080fe20000400000 */
[----:B------:R-:W-:Y:S01]  /*bac0*/  F2FP.BF16.F32.PACK_AB R180, RZ, R180 ;  /* 0x000000b4ffb4723e */ /* 0x000fe200000010ff */
[----:B------:R-:W-:Y:S01]  /*bad0*/  @P3 STG.E.U16 desc[UR54][R12.64+0x2], R187 ;  /* 0x000002bb0c003986 */ /* 0x000fe2000c101536 */
[----:B------:R-:W-:Y:S01]  /*bae0*/  ISETP.GT.AND P3, PT, R4, 0x88, P2 ;  /* 0x000000880400780c */ /* 0x000fe20001764270 */
[----:B------:R-:W-:Y:S01]  /*baf0*/  FMUL R172, R172, R201 ;  /* 0x000000c9acac7220 */ /* 0x000fe20000400000 */
[----:B------:R-:W-:Y:S01]  /*bb00*/  @P5 IMAD.MOV.U32 R20, RZ, RZ, R14 ;  /* 0x000000ffff145224 */ /* 0x000fe200078e000e */
[----:B------:R-:W-:Y:S01]  /*bb10*/  ISETP.GT.AND P2, PT, R3, 0x10, PT ;  /* 0x000000100300780c */ /* 0x000fe20003f44270 */
[----:B------:R-:W-:Y:S01]  /*bb20*/  @P5 IMAD.MOV.U32 R21, RZ, RZ, R15 ;  /* 0x000000ffff155224 */ /* 0x000fe200078e000f */
[----:B------:R-:W-:Y:S01]  /*bb30*/  F2FP.BF16.F32.PACK_AB R181, RZ, R181 ;  /* 0x000000b5ffb5723e */ /* 0x000fe200000010ff */
[-C--:B------:R-:W-:Y:S01]  /*bb40*/  FMUL R173, R173, R201.reuse ;  /* 0x000000c9adad7220 */ /* 0x080fe20000400000 */
[----:B------:R-:W-:Y:S01]  /*bb50*/  F2FP.BF16.F32.PACK_AB R182, RZ, R182 ;  /* 0x000000b6ffb6723e */ /* 0x000fe200000010ff */
[-C--:B------:R-:W-:Y:S01]  /*bb60*/  FMUL R175, R175, R201.reuse ;  /* 0x000000c9afaf7220 */ /* 0x080fe20000400000 */
[----:B------:R-:W-:Y:S01]  /*bb70*/  @P5 STG.E.U16 desc[UR54][R20.64+0x10], R188 ;  /* 0x000010bc14005986 */ /* 0x000fe2000c101536 */
[----:B------:R-:W-:Y:S01]  /*bb80*/  ISETP.GT.AND P5, PT, R4, RZ, P0 ;  /* 0x000000ff0400720c */ /* 0x000fe200007a4270 */
[----:B------:R-:W-:Y:S01]  /*bb90*/  FMUL R174, R174, R201 ;  /* 0x000000c9aeae7220 */ /* 0x000fe20000400000 */
[----:B------:R-:W-:Y:S01]  /*bba0*/  F2FP.BF16.F32.PACK_AB R183, RZ, R183 ;  /* 0x000000b7ffb7723e */ /* 0x000fe200000010ff */
[----:B------:R-:W-:Y:S01]  /*bbb0*/  @P4 STG.E.U16 desc[UR54][R14.64+0x12], R189 ;  /* 0x000012bd0e004986 */ /* 0x000fe2000c101536 */
[----:B------:R-:W-:Y:S01]  /*bbc0*/  ISETP.GT.AND P4, PT, R4, RZ, P2 ;  /* 0x000000ff0400720c */ /* 0x000fe20001784270 */
[-C--:B------:R-:W-:Y:S01]  /*bbd0*/  FMUL R160, R160, R201.reuse ;  /* 0x000000c9a0a07220 */ /* 0x080fe20000400000 */
[----:B------:R-:W-:Y:S01]  /*bbe0*/  F2FP.BF16.F32.PACK_AB R168, RZ, R168 ;  /* 0x000000a8ffa8723e */ /* 0x000fe200000010ff */
[----:B------:R-:W-:Y:S01]  /*bbf0*/  @P3 STG.E.U16 desc[UR54][R12.64+0x10], R190 ;  /* 0x000010be0c003986 */ /* 0x000fe2000c101536 */
[C---:B------:R-:W-:Y:S01]  /*bc00*/  ISETP.GT.AND P3, PT, R4.reuse, 0x8, P2 ;  /* 0x000000080400780c */ /* 0x040fe20001764270 */
[----:B------:R-:W-:Y:S01]  /*bc10*/  FMUL R161, R161, R201 ;  /* 0x000000c9a1a17220 */ /* 0x000fe20000400000 */
[----:B------:R-:W-:Y:S01]  /*bc20*/  F2FP.BF16.F32.PACK_AB R169, RZ, R169 ;  /* 0x000000a9ffa9723e */ /* 0x000fe200000010ff */
[----:B------:R0:W-:Y:S01]  /*bc30*/  @P1 STG.E.U16 desc[UR54][R12.64+0x12], R191 ;  /* 0x000012bf0c001986 */ /* 0x0001e2000c101536 */
[----:B------:R-:W-:Y:S01]  /*bc40*/  ISETP.GT.AND P1, PT, R3, 0x18, PT ;  /* 0x000000180300780c */ /* 0x000fe20003f24270 */
[-C--:B------:R-:W-:Y:S01]  /*bc50*/  FMUL R163, R163, R201.reuse ;  /* 0x000000c9a3a37220 */ /* 0x080fe20000400000 */
[----:B------:R-:W-:Y:S01]  /*bc60*/  F2FP.BF16.F32.PACK_AB R170, RZ, R170 ;  /* 0x000000aaffaa723e */ /* 0x000fe200000010ff */
[----:B------:R1:W-:Y:S01]  /*bc70*/  @P5 STG.E.U16 desc[UR54][R6.64+0x22], R177 ;  /* 0x000022b106005986 */ /* 0x0003e2000c101536 */
[----:B------:R-:W-:Y:S01]  /*bc80*/  ISETP.GT.AND P5, PT, R4, 0x8, P0 ;  /* 0x000000080400780c */ /* 0x000fe200007a4270 */
[----:B------:R-:W-:Y:S01]  /*bc90*/  FMUL R162, R162, R201 ;  /* 0x000000c9a2a27220 */ /* 0x000fe20000400000 */
[----:B------:R-:W-:Y:S01]  /*bca0*/  F2FP.BF16.F32.PACK_AB R171, RZ, R171 ;  /* 0x000000abffab723e */ /* 0x000fe200000010ff */
[----:B------:R1:W-:Y:S01]  /*bcb0*/  @P4 STG.E.U16 desc[UR54][R6.64+0x20], R176 ;  /* 0x000020b006004986 */ /* 0x0003e2000c101536 */
[----:B------:R-:W-:Y:S01]  /*bcc0*/  ISETP.GT.AND P4, PT, R4, RZ, P1 ;  /* 0x000000ff0400720c */ /* 0x000fe20000f84270 */
[----:B------:R-:W-:Y:S01]  /*bcd0*/  FMUL R164, R164, R201 ;  /* 0x000000c9a4a47220 */ /* 0x000fe20000400000 */
[----:B------:R-:W-:Y:S01]  /*bce0*/  F2FP.BF16.F32.PACK_AB R172, RZ, R172 ;  /* 0x000000acffac723e */ /* 0x000fe200000010ff */
[----:B------:R1:W-:Y:S01]  /*bcf0*/  @P3 STG.E.U16 desc[UR54][R8.64+0x20], R178 ;  /* 0x000020b208003986 */ /* 0x0003e2000c101536 */
[----:B------:R-:W-:Y:S01]  /*bd00*/  ISETP.GT.AND P3, PT, R3, 0x19, PT ;  /* 0x000000190300780c */ /* 0x000fe20003f64270 */
[----:B0-----:R-:W-:Y:S01]  /*bd10*/  IMAD.WIDE.U32 R12, R206, 0xf0, R8 ;  /* 0x000000f0ce0c7825 */ /* 0x001fe200078e0008 */
[----:B------:R-:W-:-:S03]  /*bd20*/  F2FP.BF16.F32.PACK_AB R173, RZ, R173 ;  /* 0x000000adffad723e */ /* 0x000fc600000010ff */
[----:B------:R-:W-:Y:S01]  /*bd30*/  FMUL R165, R165, R201 ;  /* 0x000000c9a5a57220 */ /* 0x000fe20000400000 */
[----:B------:R-:W-:Y:S01]  /*bd40*/  F2FP.BF16.F32.PACK_AB R175, RZ, R175 ;  /* 0x000000afffaf723e */ /* 0x000fe200000010ff */
[----:B------:R1:W-:Y:S01]  /*bd50*/  @P5 STG.E.U16 desc[UR54][R8.64+0x22], R179 ;  /* 0x000022b308005986 */ /* 0x0003e2000c101536 */
[C---:B------:R-:W-:Y:S01]  /*bd60*/  ISETP.GT.AND P5, PT, R4.reuse, RZ, P3 ;  /* 0x000000ff0400720c */ /* 0x040fe20001fa4270 */
[----:B------:R-:W-:Y:S01]  /*bd70*/  IMAD.IADD R13, R207, 0x1, R13 ;  /* 0x00000001cf0d7824 */ /* 0x000fe200078e020d */
[----:B------:R-:W-:Y:S01]  /*bd80*/  F2FP.BF16.F32.PACK_AB R174, RZ, R174 ;  /* 0x000000aeffae723e */ /* 0x000fe200000010ff */
[----:B------:R1:W-:Y:S01]  /*bd90*/  @P4 STG.E.U16 desc[UR54][R6.64+0x30], R180 ;  /* 0x000030b406004986 */ /* 0x0003e2000c101536 */
[----:B------:R-:W-:Y:S01]  /*bda0*/  ISETP.GT.AND P4, PT, R4, 0x8, P1 ;  /* 0x000000080400780c */ /* 0x000fe20000f84270 */
[-C--:B------:R-:W-:Y:S01]  /*bdb0*/  FMUL R166, R166, R201.reuse ;  /* 0x000000c9a6a67220 */ /* 0x080fe20000400000 */
[----:B------:R-:W-:Y:S01]  /*bdc0*/  F2FP.BF16.F32.PACK_AB R160, RZ, R160 ;  /* 0x000000a0ffa0723e */ /* 0x000fe200000010ff */
[----:B------:R-:W-:Y:S01]  /*bdd0*/  FMUL R167, R167, R201 ;  /* 0x000000c9a7a77220 */ /* 0x000fe20000400000 */
[----:B------:R-:W-:Y:S01]  /*bde0*/  F2FP.BF16.F32.PACK_AB R161, RZ, R161 ;  /* 0x000000a1ffa1723e */ /* 0x000fe200000010ff */
[----:B------:R-:W-:Y:S01]  /*bdf0*/  FMUL R152, R152, R201 ;  /* 0x000000c998987220 */ /* 0x000fe20000400000 */
[----:B------:R-:W-:Y:S01]  /*be00*/  F2FP.BF16.F32.PACK_AB R163, RZ, R163 ;  /* 0x000000a3ffa3723e */ /* 0x000fe200000010ff */
[-C--:B------:R-:W-:Y:S01]  /*be10*/  FMUL R153, R153, R201.reuse ;  /* 0x000000c999997220 */ /* 0x080fe20000400000 */
[----:B------:R-:W-:Y:S01]  /*be20*/  F2FP.BF16.F32.PACK_AB R162, RZ, R162 ;  /* 0x000000a2ffa2723e */ /* 0x000fe200000010ff */
[----:B------:R1:W-:Y:S01]  /*be30*/  @P5 STG.E.U16 desc[UR54][R6.64+0x32], R181 ;  /* 0x000032b506005986 */ /* 0x0003e2000c101536 */
[----:B------:R-:W-:Y:S01]  /*be40*/  ISETP.GT.AND P5, PT, R4, 0x8, P3 ;  /* 0x000000080400780c */ /* 0x000fe20001fa4270 */
[-C--:B------:R-:W-:Y:S01]  /*be50*/  FMUL R154, R154, R201.reuse ;  /* 0x000000c99a9a7220 */ /* 0x080fe20000400000 */
[----:B------:R-:W-:Y:S01]  /*be60*/  F2FP.BF16.F32.PACK_AB R164, RZ, R164 ;  /* 0x000000a4ffa4723e */ /* 0x000fe200000010ff */
[----:B------:R1:W-:Y:S01]  /*be70*/  @P4 STG.E.U16 desc[UR54][R8.64+0x30], R182 ;  /* 0x000030b608004986 */ /* 0x0003e2000c101536 */
[C---:B------:R-:W-:Y:S01]  /*be80*/  ISETP.GT.AND P4, PT, R4.reuse, 0x80, P2 ;  /* 0x000000800400780c */ /* 0x040fe20001784270 */
[-C--:B------:R-:W-:Y:S01]  /*be90*/  FMUL R155, R155, R201.reuse ;  /* 0x000000c99b9b7220 */ /* 0x080fe20000400000 */
[----:B------:R-:W-:Y:S01]  /*bea0*/  ISETP.GT.AND P2, PT, R4, 0x88, P2 ;  /* 0x000000880400780c */ /* 0x000fe20001744270 */
[----:B------:R-:W-:Y:S01]  /*beb0*/  FMUL R157, R157, R201 ;  /* 0x000000c99d9d7220 */ /* 0x000fe20000400000 */
[----:B------:R-:W-:Y:S01]  /*bec0*/  F2FP.BF16.F32.PACK_AB R165, RZ, R165 ;  /* 0x000000a5ffa5723e */ /* 0x000fe200000010ff */
[-C--:B------:R-:W-:Y:S01]  /*bed0*/  FMUL R156, R156, R201.reuse ;  /* 0x000000c99c9c7220 */ /* 0x080fe20000400000 */
[----:B------:R-:W-:Y:S01]  /*bee0*/  F2FP.BF16.F32.PACK_AB R166, RZ, R166 ;  /* 0x000000a6ffa6723e */ /* 0x000fe200000010ff */
[----:B------:R-:W-:Y:S01]  /*bef0*/  FMUL R158, R158, R201 ;  /* 0x000000c99e9e7220 */ /* 0x000fe20000400000 */
[----:B------:R-:W-:Y:S01]  /*bf00*/  F2FP.BF16.F32.PACK_AB R167, RZ, R167 ;  /* 0x000000a7ffa7723e */ /* 0x000fe200000010ff */
[----:B------:R1:W-:Y:S01]  /*bf10*/  @P5 STG.E.U16 desc[UR54][R8.64+0x32], R183 ;  /* 0x000032b708005986 */ /* 0x0003e2000c101536 */
[----:B------:R-:W-:Y:S01]  /*bf20*/  IADD3 R10, P5, R11, R12, RZ ;  /* 0x0000000c0b0a7210 */ /* 0x000fe20007fbe0ff */
[-C--:B------:R-:W-:Y:S01]  /*bf30*/  FMUL R159, R159, R201.reuse ;  /* 0x000000c99f9f7220 */ /* 0x080fe20000400000 */
[----:B------:R-:W-:Y:S01]  /*bf40*/  F2FP.BF16.F32.PACK_AB R152, RZ, R152 ;  /* 0x00000098ff98723e */ /* 0x000fe200000010ff */
[----:B------:R1:W-:Y:S01]  /*bf50*/  @P4 STG.E.U16 desc[UR54][R12.64+0x20], R168 ;  /* 0x000020a80c004986 */ /* 0x0003e2000c101536 */
[C---:B------:R-:W-:Y:S01]  /*bf60*/  ISETP.GT.AND P4, PT, R4.reuse, 0x80, P0 ;  /* 0x000000800400780c */ /* 0x040fe20000784270 */
[----:B------:R-:W-:Y:S01]  /*bf70*/  IMAD.X R11, R5, 0x1, R13, P5 ;  /* 0x00000001050b7824 */ /* 0x000fe200028e060d */
[----:B------:R-:W-:Y:S01]  /*bf80*/  ISETP.GT.AND P0, PT, R4, 0x88, P0 ;  /* 0x000000880400780c */ /* 0x000fe20000704270 */
[----:B------:R-:W-:Y:S01]  /*bf90*/  FMUL R144, R144, R201 ;  /* 0x000000c990907220 */ /* 0x000fe20000400000 */
[----:B------:R-:W-:Y:S01]  /*bfa0*/  F2FP.BF16.F32.PACK_AB R153, RZ, R153 ;  /* 0x00000099ff99723e */ /* 0x000fe200000010ff */
        /* <DEDUP_REMOVED lines=9> */
[C---:B------:R-:W-:Y:S01]  /*c040*/  ISETP.GT.AND P4, PT, R4.reuse, 0x80, P1 ;  /* 0x000000800400780c */ /* 0x040fe20000f84270 */
[-C--:B------:R-:W-:Y:S01]  /*c050*/  FMUL R149, R149, R201.reuse ;  /* 0x000000c995957220 */ /* 0x080fe20000400000 */
[C---:B------:R-:W-:Y:S01]  /*c060*/  ISETP.GT.AND P1, PT, R4.reuse, 0x88, P1 ;  /* 0x000000880400780c */ /* 0x040fe20000f24270 */
[----:B------:R1:W-:Y:S01]  /*c070*/  @P2 STG.E.U16 desc[UR54][R10.64+0x20], R170 ;  /* 0x000020aa0a002986 */ /* 0x0003e2000c101536 */
[----:B------:R-:W-:Y:S01]  /*c080*/  ISETP.GT.AND P2, PT, R4, 0x80, P3 ;  /* 0x000000800400780c */ /* 0x000fe20001f44270 */
[-C--:B------:R-:W-:Y:S01]  /*c090*/  FMUL R150, R150, R201.reuse ;  /* 0x000000c996967220 */ /* 0x080fe20000400000 */
[----:B------:R-:W-:Y:S01]  /*c0a0*/  ISETP.GT.AND P3, PT, R4, 0x88, P3 ;  /* 0x000000880400780c */ /* 0x000fe20001f64270 */
[----:B------:R1:W-:Y:S01]  /*c0b0*/  @P0 STG.E.U16 desc[UR54][R10.64+0x22], R171 ;  /* 0x000022ab0a000986 */ /* 0x0003e2000c101536 */
[----:B------:R-:W-:Y:S01]  /*c0c0*/  F2FP.BF16.F32.PACK_AB R158, RZ, R158 ;  /* 0x0000009eff9e723e */ /* 0x000fe200000010ff */
[----:B------:R-:W-:Y:S01]  /*c0d0*/  FMUL R151, R151, R201 ;  /* 0x000000c997977220 */ /* 0x000fe20000400000 */
[----:B------:R-:W-:Y:S01]  /*c0e0*/  F2FP.BF16.F32.PACK_AB R159, RZ, R159 ;  /* 0x0000009fff9f723e */ /* 0x000fe200000010ff */
[----:B------:R-:W-:Y:S01]  /*c0f0*/  FMUL R136, R136, R201 ;  /* 0x000000c988887220 */ /* 0x000fe20000400000 */
[----:B------:R-:W-:Y:S01]  /*c100*/  F2FP.BF16.F32.PACK_AB R144, RZ, R144 ;  /* 0x00000090ff90723e */ /* 0x000fe200000010ff */
[----:B------:R1:W-:Y:S01]  /*c110*/  @P4 STG.E.U16 desc[UR54][R12.64+0x30], R172 ;  /* 0x000030ac0c004986 */ /* 0x0003e2000c101536 */
[----:B------:R-:W-:Y:S01]  /*c120*/  F2FP.BF16.F32.PACK_AB R145, RZ, R145 ;  /* 0x00000091ff91723e */ /* 0x000fe200000010ff */
[----:B------:R-:W-:Y:S01]  /*c130*/  FMUL R137, R137, R201 ;  /* 0x000000c989897220 */ /* 0x000fe20000400000 */
[----:B------:R-:W-:Y:S01]  /*c140*/  F2FP.BF16.F32.PACK_AB R147, RZ, R147 ;  /* 0x00000093ff93723e */ /* 0x000fe200000010ff */
[----:B------:R1:W-:Y:S01]  /*c150*/  @P2 STG.E.U16 desc[UR54][R12.64+0x32], R173 ;  /* 0x000032ad0c002986 */ /* 0x0003e2000c101536 */
[C---:B------:R-:W-:Y:S01]  /*c160*/  ISETP.GT.AND P2, PT, R3.reuse, 0x21, PT ;  /* 0x000000210300780c */ /* 0x040fe20003f44270 */
[-C--:B------:R-:W-:Y:S01]  /*c170*/  FMUL R138, R138, R201.reuse ;  /* 0x000000c98a8a7220 */ /* 0x080fe20000400000 */
[----:B------:R-:W-:Y:S01]  /*c180*/  F2FP.BF16.F32.PACK_AB R146, RZ, R146 ;  /* 0x00000092ff92723e */ /* 0x000fe200000010ff */
[----:B------:R1:W-:Y:S01]  /*c190*/  @P3 STG.E.U16 desc[UR54][R10.64+0x32], R175 ;  /* 0x000032af0a003986 */ /* 0x0003e2000c101536 */
[----:B------:R-:W-:Y:S01]  /*c1a0*/  ISETP.GT.AND P3, PT, R3, 0x20, PT ;  /* 0x000000200300780c */ /* 0x000fe20003f64270 */
[-C--:B------:R-:W-:Y:S01]  /*c1b0*/  FMUL R139, R139, R201.reuse ;  /* 0x000000c98b8b7220 */ /* 0x080fe20000400000 */
[C---:B------:R-:W-:Y:S01]  /*c1c0*/  ISETP.GT.AND P4, PT, R4.reuse, RZ, P2 ;  /* 0x000000ff0400720c */ /* 0x040fe20001784270 */
[----:B------:R1:W-:Y:S01]  /*c1d0*/  @P1 STG.E.U16 desc[UR54][R10.64+0x30], R174 ;  /* 0x000030ae0a001986 */ /* 0x0003e2000c101536 */
[C---:B------:R-:W-:Y:S01]  /*c1e0*/  ISETP.GT.AND P0, PT, R4.reuse, RZ, P3 ;  /* 0x000000ff0400720c */ /* 0x040fe20001f04270 */
[-C--:B------:R-:W-:Y:S01]  /*c1f0*/  FMUL R141, R141, R201.reuse ;  /* 0x000000c98d8d7220 */ /* 0x080fe20000400000 */
[----:B------:R-:W-:Y:S01]  /*c200*/  ISETP.GT.AND P1, PT, R4, 0x8, P2 ;  /* 0x000000080400780c */ /* 0x000fe20001724270 */
[-C--:B------:R-:W-:Y:S01]  /*c210*/  FMUL R140, R140, R201.reuse ;  /* 0x000000c98c8c7220 */ /* 0x080fe20000400000 */
[----:B------:R-:W-:Y:S01]  /*c220*/  ISETP.GT.AND P5, PT, R4, 0x8, P3 ;  /* 0x000000080400780c */ /* 0x000fe20001fa4270 */
[-C--:B------:R-:W-:Y:S01]  /*c230*/  FMUL R142, R142, R201.reuse ;  /* 0x000000c98e8e7220 */ /* 0x080fe20000400000 */
[----:B------:R-:W-:Y:S01]  /*c240*/  F2FP.BF16.F32.PACK_AB R148, RZ, R148 ;  /* 0x00000094ff94723e */ /* 0x000fe200000010ff */
[----:B------:R-:W-:Y:S01]  /*c250*/  FMUL R143, R143, R201 ;  /* 0x000000c98f8f7220 */ /* 0x000fe20000400000 */
[----:B------:R-:W-:Y:S01]  /*c260*/  F2FP.BF16.F32.PACK_AB R149, RZ, R149 ;  /* 0x00000095ff95723e */ /* 0x000fe200000010ff */
[----:B------:R-:W-:Y:S01]  /*c270*/  FMUL R128, R128, R201 ;  /* 0x000000c980807220 */ /* 0x000fe20000400000 */
[----:B------:R-:W-:Y:S01]  /*c280*/  F2FP.BF16.F32.PACK_AB R150, RZ, R150 ;  /* 0x00000096ff96723e */ /* 0x000fe200000010ff */
[----:B------:R1:W-:Y:S01]  /*c290*/  @P4 STG.E.U16 desc[UR54][R6.64+0x42], R161 ;  /* 0x000042a106004986 */ /* 0x0003e2000c101536 */
[----:B------:R-:W-:Y:S01]  /*c2a0*/  F2FP.BF16.F32.PACK_AB R151, RZ, R151 ;  /* 0x00000097ff97723e */ /* 0x000fe200000010ff */
[-C--:B------:R-:W-:Y:S01]  /*c2b0*/  FMUL R129, R129, R201.reuse ;  /* 0x000000c981817220 */ /* 0x080fe20000400000 */
[----:B------:R-:W-:Y:S01]  /*c2c0*/  F2FP.BF16.F32.PACK_AB R136, RZ, R136 ;  /* 0x00000088ff88723e */ /* 0x000fe200000010ff */
[----:B------:R1:W-:Y:S01]  /*c2d0*/  @P0 STG.E.U16 desc[UR54][R6.64+0x40], R160 ;  /* 0x000040a006000986 */ /* 0x0003e2000c101536 */
[----:B------:R-:W-:Y:S01]  /*c2e0*/  ISETP.GT.AND P0, PT, R3, 0x28, PT ;  /* 0x000000280300780c */ /* 0x000fe20003f04270 */
[----:B------:R-:W-:Y:S01]  /*c2f0*/  FMUL R131, R131, R201 ;  /* 0x000000c983837220 */ /* 0x000fe20000400000 */
[----:B------:R-:W-:Y:S01]  /*c300*/  F2FP.BF16.F32.PACK_AB R137, RZ, R137 ;  /* 0x00000089ff89723e */ /* 0x000fe200000010ff */
[----:B------:R1:W-:Y:S01]  /*c310*/  @P1 STG.E.U16 desc[UR54][R8.64+0x42], R163 ;  /* 0x000042a308001986 */ /* 0x0003e2000c101536 */
[----:B------:R-:W-:Y:S01]  /*c320*/  ISETP.GT.AND P1, PT, R3, 0x29, PT ;  /* 0x000000290300780c */ /* 0x000fe20003f24270 */
[-C--:B------:R-:W-:Y:S01]  /*c330*/  FMUL R130, R130, R201.reuse ;  /* 0x000000c982827220 */ /* 0x080fe20000400000 */
[----:B------:R-:W-:Y:S01]  /*c340*/  F2FP.BF16.F32.PACK_AB R138, RZ, R138 ;  /* 0x0000008aff8a723e */ /* 0x000fe200000010ff */
[----:B------:R1:W-:Y:S01]  /*c350*/  @P5 STG.E.U16 desc[UR54][R8.64+0x40], R162 ;  /* 0x000040a208005986 */ /* 0x0003e2000c101536 */
[----:B------:R-:W-:Y:S01]  /*c360*/  ISETP.GT.AND P5, PT, R4, RZ, P0 ;  /* 0x000000ff0400720c */ /* 0x000fe200007a4270 */
[-C--:B------:R-:W-:Y:S01]  /*c370*/  FMUL R132, R132, R201.reuse ;  /* 0x000000c984847220 */ /* 0x080fe20000400000 */
[----:B------:R-:W-:Y:S01]  /*c380*/  ISETP.GT.AND P4, PT, R4, RZ, P1 ;  /* 0x000000ff0400720c */ /* 0x000fe20000f84270 */
[----:B------:R-:W-:Y:S01]  /*c390*/  FMUL R133, R133, R201 ;  /* 0x000000c985857220 */ /* 0x000fe20000400000 */
[----:B------:R-:W-:Y:S01]  /*c3a0*/  F2FP.BF16.F32.PACK_AB R139, RZ, R139 ;  /* 0x0000008bff8b723e */ /* 0x000fe200000010ff */
[----:B------:R-:W-:Y:S01]  /*c3b0*/  FMUL R134, R134, R201 ;  /* 0x000000c986867220 */ /* 0x000fe20000400000 */
[----:B------:R-:W-:Y:S01]  /*c3c0*/  F2FP.BF16.F32.PACK_AB R141, RZ, R141 ;  /* 0x0000008dff8d723e */ /* 0x000fe200000010ff */
[-C--:B------:R-:W-:Y:S01]  /*c3d0*/  FMUL R135, R135, R201.reuse ;  /* 0x000000c987877220 */ /* 0x080fe20000400000 */
[----:B------:R-:W-:Y:S01]  /*c3e0*/  F2FP.BF16.F32.PACK_AB R140, RZ, R140 ;  /* 0x0000008cff8c723e */ /* 0x000fe200000010ff */
[-C--:B------:R-:W-:Y:S01]  /*c3f0*/  FMUL R120, R120, R201.reuse ;  /* 0x000000c978787220 */ /* 0x080fe20000400000 */
[----:B------:R-:W-:Y:S01]  /*c400*/  F2FP.BF16.F32.PACK_AB R142, RZ, R142 ;  /* 0x0000008eff8e723e */ /* 0x000fe200000010ff */
[----:B------:R-:W-:Y:S01]  /*c410*/  FMUL R121, R121, R201 ;  /* 0x000000c979797220 */ /* 0x000fe20000400000 */
[----:B------:R-:W-:Y:S01]  /*c420*/  F2FP.BF16.F32.PACK_AB R143, RZ, R143 ;  /* 0x0000008fff8f723e */ /* 0x000fe200000010ff */
[----:B------:R1:W-:Y:S01]  /*c430*/  @P5 STG.E.U16 desc[UR54][R6.64+0x50], R164 ;  /* 0x000050a406005986 */ /* 0x0003e2000c101536 */
[----:B------:R-:W-:Y:S01]  /*c440*/  ISETP.GT.AND P5, PT, R4, 0x8, P0 ;  /* 0x000000080400780c */ /* 0x000fe200007a4270 */
[-C--:B------:R-:W-:Y:S01]  /*c450*/  FMUL R122, R122, R201.reuse ;  /* 0x000000c97a7a7220 */ /* 0x080fe20000400000 */
[----:B------:R-:W-:Y:S01]  /*c460*/  F2FP.BF16.F32.PACK_AB R128, RZ, R128 ;  /* 0x00000080ff80723e */ /* 0x000fe200000010ff */
[----:B------:R1:W-:Y:S01]  /*c470*/  @P4 STG.E.U16 desc[UR54][R6.64+0x52], R165 ;  /* 0x000052a506004986 */ /* 0x0003e2000c101536 */
[----:B------:R-:W-:Y:S01]  /*c480*/  ISETP.GT.AND P4, PT, R4, 0x8, P1 ;  /* 0x000000080400780c */ /* 0x000fe20000f84270 */
        /* <DEDUP_REMOVED lines=35> */
[----:B------:R-:W-:Y:S01]  /*c6c0*/  ISETP.GT.AND P2, PT, R3, 0x31, PT ;  /* 0x000000310300780c */ /* 0x000fe20003f44270 */
[-C--:B------:R-:W-:Y:S01]  /*c6d0*/  FMUL R119, R119, R201.reuse ;  /* 0x000000c977777220 */ /* 0x080fe20000400000 */
[----:B------:R-:W-:Y:S01]  /*c6e0*/  F2FP.BF16.F32.PACK_AB R122, RZ, R122 ;  /* 0x0000007aff7a723e */ /* 0x000fe200000010ff */
        /* <DEDUP_REMOVED lines=8> */
[-C--:B------:R-:W-:Y:S01]  /*c770*/  FMUL R106, R106, R201.reuse ;  /* 0x000000c96a6a7220 */ /* 0x080fe20000400000 */
[----:B------:R-:W-:Y:S01]  /*c780*/  F2FP.BF16.F32.PACK_AB R124, RZ, R124 ;  /* 0x0000007cff7c723e */ /* 0x000fe200000010ff */
[----:B------:R1:W-:Y:S01]  /*c790*/  @P0 STG.E.U16 desc[UR54][R10.64+0x50], R158 ;  /* 0x0000509e0a000986 */ /* 0x0003e2000c101536 */
[C---:B------:R-:W-:Y:S01]  /*c7a0*/  ISETP.GT.AND P0, PT, R4.reuse, RZ, P3 ;  /* 0x000000ff0400720c */ /* 0x040fe20001f04270 */
[-C--:B------:R-:W-:Y:S01]  /*c7b0*/  FMUL R107, R107, R201.reuse ;  /* 0x000000c96b6b7220 */ /* 0x080fe20000400000 */
[C---:B------:R-:W-:Y:S01]  /*c7c0*/  ISETP.GT.AND P5, PT, R4.reuse, 0x8, P3 ;  /* 0x000000080400780c */ /* 0x040fe20001fa4270 */
[----:B------:R1:W-:Y:S01]  /*c7d0*/  @P1 STG.E.U16 desc[UR54][R10.64+0x52], R159 ;  /* 0x0000529f0a001986 */ /* 0x0003e2000c101536 */
[----:B------:R-:W-:Y:S01]  /*c7e0*/  ISETP.GT.AND P1, PT, R4, 0x8, P2 ;  /* 0x000000080400780c */ /* 0x000fe20001724270 */
[----:B------:R-:W-:Y:S01]  /*c7f0*/  FMUL R109, R109, R201 ;  /* 0x000000c96d6d7220 */ /* 0x000fe20000400000 */
[----:B------:R-:W-:Y:S01]  /*c800*/  F2FP.BF16.F32.PACK_AB R126, RZ, R126 ;  /* 0x0000007eff7e723e */ /* 0x000fe200000010ff */
[----:B------:R1:W-:Y:S01]  /*c810*/  @P4 STG.E.U16 desc[UR54][R6.64+0x62], R145 ;  /* 0x0000629106004986 */ /* 0x0003e2000c101536 */
[----:B------:R-:W-:Y:S01]  /*c820*/  F2FP.BF16.F32.PACK_AB R127, RZ, R127 ;  /* 0x0000007fff7f723e */ /* 0x000fe200000010ff */
[-C--:B------:R-:W-:Y:S01]  /*c830*/  FMUL R108, R108, R201.reuse ;  /* 0x000000c96c6c7220 */ /* 0x080fe20000400000 */
[----:B------:R-:W-:Y:S01]  /*c840*/  F2FP.BF16.F32.PACK_AB R112, RZ, R112 ;  /* 0x00000070ff70723e */ /* 0x000fe200000010ff */
[----:B------:R-:W-:Y:S01]  /*c850*/  FMUL R110, R110, R201 ;  /* 0x000000c96e6e7220 */ /* 0x000fe20000400000 */
        /* <DEDUP_REMOVED lines=12> */
[----:B------:R-:W-:Y:S01]  /*c920*/  ISETP.GT.AND P4, PT, R4, RZ, P1 ;  /* 0x000000ff0400720c */ /* 0x000fe20000f84270 */
        /* <DEDUP_REMOVED lines=8> */
[-C--:B------:R-:W-:Y:S01]  /*c9b0*/  FMUL R102, R102, R201.reuse ;  /* 0x000000c966667220 */ /* 0x080fe20000400000 */
[----:B------:R-:W-:Y:S01]  /*c9c0*/  F2FP.BF16.F32.PACK_AB R104, RZ, R104 ;  /* 0x00000068ff68723e */ /* 0x000fe200000010ff */
[----:B------:R1:W-:Y:S01]  /*c9d0*/  @P5 STG.E.U16 desc[UR54][R6.64+0x70], R148 ;  /* 0x0000709406005986 */ /* 0x0003e2000c101536 */
[C---:B------:R-:W-:Y:S01]  /*c9e0*/  ISETP.GT.AND P5, PT, R4.reuse, 0x8, P0 ;  /* 0x000000080400780c */ /* 0x040fe200007a4270 */
[----:B------:R-:W-:Y:S01]  /*c9f0*/  FMUL R103, R103, R201 ;  /* 0x000000c967677220 */ /* 0x000fe20000400000 */
        /* <DEDUP_REMOVED lines=41> */
[-C--:B------:R-:W-:Y:S01]  /*cc90*/  FMUL R85, R85, R201.reuse ;  /* 0x000000c955557220 */ /* 0x080fe20000400000 */
        /* <DEDUP_REMOVED lines=19> */
[----:B------:R-:W-:Y:S01]  /*cdd0*/  FMUL R74, R74, R201 ;  /* 0x000000c94a4a7220 */ /* 0x000fe20000400000 */
        /* <DEDUP_REMOVED lines=9> */
[----:B------:R-:W-:Y:S01]  /*ce70*/  FMUL R76, R76, R201 ;  /* 0x000000c94c4c7220 */ /* 0x000fe20000400000 */
[----:B------:R-:W-:Y:S01]  /*ce80*/  F2FP.BF16.F32.PACK_AB R93, RZ, R93 ;  /* 0x0000005dff5d723e */ /* 0x000fe200000010ff */
[----:B------:R1:W-:Y:S01]  /*ce90*/  @P5 STG.E.U16 desc[UR54][R8.64+0x80], R130 ;  /* 0x0000808208005986 */ /* 0x0003e2000c101536 */
[----:B------:R-:W-:Y:S01]  /*cea0*/  ISETP.GT.AND P5, PT, R4, RZ, P0 ;  /* 0x000000ff0400720c */ /* 0x000fe200007a4270 */
[-C--:B------:R-:W-:Y:S01]  /*ceb0*/  FMUL R78, R78, R201.reuse ;  /* 0x000000c94e4e7220 */ /* 0x080fe20000400000 */
[----:B------:R-:W-:Y:S01]  /*cec0*/  ISETP.GT.AND P4, PT, R4, RZ, P1 ;  /* 0x000000ff0400720c */ /* 0x000fe20000f84270 */
[-C--:B------:R-:W-:Y:S01]  /*ced0*/  FMUL R79, R79, R201.reuse ;  /* 0x000000c94f4f7220 */ /* 0x080fe20000400000 */
[----:B------:R-:W-:Y:S01]  /*cee0*/  F2FP.BF16.F32.PACK_AB R92, RZ, R92 ;  /* 0x0000005cff5c723e */ /* 0x000fe200000010ff */
        /* <DEDUP_REMOVED lines=8> */
[----:B------:R1:W-:Y:S01]  /*cf70*/  @P5 STG.E.U16 desc[UR54][R6.64+0x90], R132 ;  /* 0x0000908406005986 */ /* 0x0003e2000c101536 */
[----:B------:R-:W-:Y:S01]  /*cf80*/  ISETP.GT.AND P5, PT, R4, 0x8, P0 ;  /* 0x000000080400780c */ /* 0x000fe200007a4270 */
[----:B------:R-:W-:Y:S01]  /*cf90*/  FMUL R68, R68, R201 ;  /* 0x000000c944447220 */ /* 0x000fe20000400000 */
[----:B------:R-:W-:Y:S01]  /*cfa0*/  F2FP.BF16.F32.PACK_AB R83, RZ, R83 ;  /* 0x00000053ff53723e */ /* 0x000fe200000010ff */
[----:B------:R1:W-:Y:S01]  /*cfb0*/  @P4 STG.E.U16 desc[UR54][R6.64+0x92], R133 ;  /* 0x0000928506004986 */ /* 0x0003e2000c101536 */
[----:B------:R-:W-:Y:S01]  /*cfc0*/  ISETP.GT.AND P4, PT, R4, 0x8, P1 ;  /* 0x000000080400780c */ /* 0x000fe20000f84270 */
        /* <DEDUP_REMOVED lines=33> */
[C---:B------:R-:W-:Y:S01]  /*d1e0*/  ISETP.GT.AND P1, PT, R4.reuse, 0x88, P1 ;  /* 0x000000880400780c */ /* 0x040fe20000f24270 */
[----:B------:R1:W-:Y:S01]  /*d1f0*/  @P2 STG.E.U16 desc[UR54][R10.64+0x82], R123 ;  /* 0x0000827b0a002986 */ /* 0x0003e2000c101536 */
[----:B------:R-:W-:Y:S01]  /*d200*/  ISETP.GT.AND P2, PT, R3, 0x51, PT ;  /* 0x000000510300780c */ /* 0x000fe20003f44270 */
[----:B------:R-:W-:Y:S01]  /*d210*/  FMUL R49, R49, R201 ;  /* 0x000000c931317220 */ /* 0x000fe20000400000 */
[----:B------:R-:W-:Y:S01]  /*d220*/  F2FP.BF16.F32.PACK_AB R77, RZ, R77 ;  /* 0x0000004dff4d723e */ /* 0x000fe200000010ff */
[-C--:B------:R-:W-:Y:S01]  /*d230*/  FMUL R51, R51, R201.reuse ;  /* 0x000000c933337220 */ /* 0x080fe20000400000 */
[----:B------:R-:W-:Y:S01]  /*d240*/  F2FP.BF16.F32.PACK_AB R76, RZ, R76 ;  /* 0x0000004cff4c723e */ /* 0x000fe200000010ff */
[----:B------:R1:W-:Y:S01]  /*d250*/  @P4 STG.E.U16 desc[UR54][R12.64+0x90], R124 ;  /* 0x0000907c0c004986 */ /* 0x0003e2000c101536 */
[----:B------:R-:W-:Y:S01]  /*d260*/  ISETP.GT.AND P4, PT, R4, RZ, P2 ;  /* 0x000000ff0400720c */ /* 0x000fe20001784270 */
[-C--:B------:R-:W-:Y:S01]  /*d270*/  FMUL R50, R50, R201.reuse ;  /* 0x000000c932327220 */ /* 0x080fe20000400000 */
[----:B------:R-:W-:Y:S01]  /*d280*/  F2FP.BF16.F32.PACK_AB R78, RZ, R78 ;  /* 0x0000004eff4e723e */ /* 0x000fe200000010ff */
[----:B------:R1:W-:Y:S01]  /*d290*/  @P3 STG.E.U16 desc[UR54][R12.64+0x92], R125 ;  /* 0x0000927d0c003986 */ /* 0x0003e2000c101536 */
[----:B------:R-:W-:Y:S01]  /*d2a0*/  ISETP.GT.AND P3, PT, R3, 0x50, PT ;  /* 0x000000500300780c */ /* 0x000fe20003f64270 */
[----:B------:R-:W-:Y:S01]  /*d2b0*/  FMUL R52, R52, R201 ;  /* 0x000000c934347220 */ /* 0x000fe20000400000 */
        /* <DEDUP_REMOVED lines=54> */
[C---:B------:R-:W-:Y:S01]  /*d620*/  ISETP.GT.AND P3, PT, R4.reuse, 0x88, P3 ;  /* 0x000000880400780c */ /* 0x040fe20001f64270 */
[----:B------:R1:W-:Y:S01]  /*d630*/  @P4 STG.E.U16 desc[UR54][R8.64+0xb2], R119 ;  /* 0x0000b27708004986 */ /* 0x0003e2000c101536 */
[C---:B------:R-:W-:Y:S01]  /*d640*/  ISETP.GT.AND P4, PT, R4.reuse, 0x80, P2 ;  /* 0x000000800400780c */ /* 0x040fe20001784270 */
        /* <DEDUP_REMOVED lines=20> */
[----:B------:R1:W-:Y:S01]  /*d790*/  @P2 STG.E.U16 desc[UR54][R10.64+0xa2], R107 ;  /* 0x0000a26b0a002986 */ /* 0x0003e2000c101536 */
[----:B------:R-:W-:Y:S01]  /*d7a0*/  ISETP.GT.AND P2, PT, R3, 0x61, PT ;  /* 0x000000610300780c */ /* 0x000fe20003f44270 */
[----:B------:R-:W-:Y:S01]  /*d7b0*/  FMUL R30, R30, R201 ;  /* 0x000000c91e1e7220 */ /* 0x000fe20000400000 */
[----:B------:R-:W-:Y:S01]  /*d7c0*/  F2FP.BF16.F32.PACK_AB R53, RZ, R53 ;  /* 0x00000035ff35723e */ /* 0x000fe200000010ff */
[----:B------:R-:W-:Y:S01]  /*d7d0*/  FMUL R31, R31, R201 ;  /* 0x000000c91f1f7220 */ /* 0x000fe20000400000 */
[----:B------:R-:W-:Y:S01]  /*d7e0*/  F2FP.BF16.F32.PACK_AB R54, RZ, R54 ;  /* 0x00000036ff36723e */ /* 0x000fe200000010ff */
[----:B------:R1:W-:Y:S01]  /*d7f0*/  @P4 STG.E.U16 desc[UR54][R12.64+0xb0], R108 ;  /* 0x0000b06c0c004986 */ /* 0x0003e2000c101536 */
[----:B------:R-:W-:-:S02]  /*d800*/  ISETP.GT.AND P4, PT, R4, RZ, P2 ;  /* 0x000000ff0400720c */ /* 0x000fc40001784270 */
[----:B------:R-:W-:Y:S01]  /*d810*/  F2FP.BF16.F32.PACK_AB R55, RZ, R55 ;  /* 0x00000037ff37723e */ /* 0x000fe200000010ff */
[----:B------:R1:W-:Y:S01]  /*d820*/  @P3 STG.E.U16 desc[UR54][R12.64+0xb2], R109 ;  /* 0x0000b26d0c003986 */ /* 0x0003e2000c101536 */
[----:B------:R-:W-:Y:S02]  /*d830*/  ISETP.GT.AND P3, PT, R3, 0x60, PT ;  /* 0x000000600300780c */ /* 0x000fe40003f64270 */
[----:B------:R-:W-:Y:S01]  /*d840*/  F2FP.BF16.F32.PACK_AB R40, RZ, R40 ;  /* 0x00000028ff28723e */ /* 0x000fe200000010ff */
[----:B------:R1:W-:Y:S01]  /*d850*/  @P0 STG.E.U16 desc[UR54][R10.64+0xb0], R110 ;  /* 0x0000b06e0a000986 */ /* 0x0003e2000c101536 */
[C---:B------:R-:W-:Y:S02]  /*d860*/  ISETP.GT.AND P0, PT, R4.reuse, RZ, P3 ;  /* 0x000000ff0400720c */ /* 0x040fe40001f04270 */
[C---:B------:R-:W-:Y:S01]  /*d870*/  ISETP.GT.AND P5, PT, R4.reuse, 0x8, P3 ;  /* 0x000000080400780c */ /* 0x040fe20001fa4270 */
[----:B------:R1:W-:Y:S01]  /*d880*/  @P1 STG.E.U16 desc[UR54][R10.64+0xb2], R111 ;  /* 0x0000b26f0a001986 */ /* 0x0003e2000c101536 */
[----:B------:R-:W-:-:S02]  /*d890*/  ISETP.GT.AND P1, PT, R4, 0x8, P2 ;  /* 0x000000080400780c */ /* 0x000fc40001724270 */
[----:B------:R-:W-:Y:S01]  /*d8a0*/  F2FP.BF16.F32.PACK_AB R41, RZ, R41 ;  /* 0x00000029ff29723e */ /* 0x000fe200000010ff */
[----:B------:R1:W-:Y:S01]  /*d8b0*/  @P4 STG.E.U16 desc[UR54][R6.64+0xc2], R97 ;  /* 0x0000c26106004986 */ /* 0x0003e2000c101536 */
[----:B------:R-:W-:Y:S02]  /*d8c0*/  F2FP.BF16.F32.PACK_AB R42, RZ, R42 ;  /* 0x0000002aff2a723e */ /* 0x000fe400000010ff */
[----:B------:R-:W-:Y:S02]  /*d8d0*/  F2FP.BF16.F32.PACK_AB R43, RZ, R43 ;  /* 0x0000002bff2b723e */ /* 0x000fe400000010ff */
[----:B------:R-:W-:Y:S01]  /*d8e0*/  F2FP.BF16.F32.PACK_AB R45, RZ, R45 ;  /* 0x0000002dff2d723e */ /* 0x000fe200000010ff */
[----:B------:R1:W-:Y:S01]  /*d8f0*/  @P0 STG.E.U16 desc[UR54][R6.64+0xc0], R96 ;  /* 0x0000c06006000986 */ /* 0x0003e2000c101536 */
[C---:B------:R-:W-:Y:S02]  /*d900*/  ISETP.GT.AND P0, PT, R3.reuse, 0x68, PT ;  /* 0x000000680300780c */ /* 0x040fe40003f04270 */
[----:B------:R-:W-:Y:S01]  /*d910*/  F2FP.BF16.F32.PACK_AB R44, RZ, R44 ;  /* 0x0000002cff2c723e */ /* 0x000fe200000010ff */
[----:B------:R1:W-:Y:S01]  /*d920*/  @P1 STG.E.U16 desc[UR54][R8.64+0xc2], R99 ;  /* 0x0000c26308001986 */ /* 0x0003e2000c101536 */
[----:B------:R-:W-:-:S02]  /*d930*/  ISETP.GT.AND P1, PT, R3, 0x69, PT ;  /* 0x000000690300780c */ /* 0x000fc40003f24270 */
[----:B------:R-:W-:Y:S01]  /*d940*/  F2FP.BF16.F32.PACK_AB R46, RZ, R46 ;  /* 0x0000002eff2e723e */ /* 0x000fe200000010ff */
[----:B------:R1:W-:Y:S01]  /*d950*/  @P5 STG.E.U16 desc[UR54][R8.64+0xc0], R98 ;  /* 0x0000c06208005986 */ /* 0x0003e2000c101536 */
[C---:B------:R-:W-:Y:S02]  /*d960*/  ISETP.GT.AND P5, PT, R4.reuse, RZ, P0 ;  /* 0x000000ff0400720c */ /* 0x040fe400007a4270 */
[----:B------:R-:W-:Y:S02]  /*d970*/  ISETP.GT.AND P4, PT, R4, RZ, P1 ;  /* 0x000000ff0400720c */ /* 0x000fe40000f84270 */
[----:B------:R-:W-:Y:S02]  /*d980*/  F2FP.BF16.F32.PACK_AB R47, RZ, R47 ;  /* 0x0000002fff2f723e */ /* 0x000fe400000010ff */
[----:B------:R-:W-:Y:S02]  /*d990*/  F2FP.BF16.F32.PACK_AB R32, RZ, R32 ;  /* 0x00000020ff20723e */ /* 0x000fe400000010ff */
[----:B------:R-:W-:-:S02]  /*d9a0*/  F2FP.BF16.F32.PACK_AB R33, RZ, R33 ;  /* 0x00000021ff21723e */ /* 0x000fc400000010ff */
[----:B------:R-:W-:Y:S02]  /*d9b0*/  F2FP.BF16.F32.PACK_AB R34, RZ, R34 ;  /* 0x00000022ff22723e */ /* 0x000fe400000010ff */
[----:B------:R-:W-:Y:S01]  /*d9c0*/  F2FP.BF16.F32.PACK_AB R35, RZ, R35 ;  /* 0x00000023ff23723e */ /* 0x000fe200000010ff */
[----:B------:R1:W-:Y:S01]  /*d9d0*/  @P5 STG.E.U16 desc[UR54][R6.64+0xd0], R100 ;  /* 0x0000d06406005986 */ /* 0x0003e2000c101536 */
[C---:B------:R-:W-:Y:S02]  /*d9e0*/  ISETP.GT.AND P5, PT, R4.reuse, 0x8, P0 ;  /* 0x000000080400780c */ /* 0x040fe400007a4270 */
[----:B------:R-:W-:Y:S01]  /*d9f0*/  F2FP.BF16.F32.PACK_AB R36, RZ, R36 ;  /* 0x00000024ff24723e */ /* 0x000fe200000010ff */
[----:B------:R1:W-:Y:S01]  /*da00*/  @P4 STG.E.U16 desc[UR54][R6.64+0xd2], R101 ;  /* 0x0000d26506004986 */ /* 0x0003e2000c101536 */
[----:B------:R-:W-:Y:S02]  /*da10*/  ISETP.GT.AND P4, PT, R4, 0x8, P1 ;  /* 0x000000080400780c */ /* 0x000fe40000f84270 */
[----:B------:R-:W-:-:S02]  /*da20*/  F2FP.BF16.F32.PACK_AB R37, RZ, R37 ;  /* 0x00000025ff25723e */ /* 0x000fc400000010ff */
[----:B------:R-:W-:Y:S02]  /*da30*/  F2FP.BF16.F32.PACK_AB R38, RZ, R38 ;  /* 0x00000026ff26723e */ /* 0x000fe400000010ff */
[----:B------:R-:W-:Y:S02]  /*da40*/  F2FP.BF16.F32.PACK_AB R39, RZ, R39 ;  /* 0x00000027ff27723e */ /* 0x000fe400000010ff */
[----:B------:R-:W-:Y:S01]  /*da50*/  F2FP.BF16.F32.PACK_AB R24, RZ, R24 ;  /* 0x00000018ff18723e */ /* 0x000fe200000010ff */
[----:B------:R1:W-:Y:S01]  /*da60*/  @P5 STG.E.U16 desc[UR54][R8.64+0xd0], R102 ;  /* 0x0000d06608005986 */ /* 0x0003e2000c101536 */
[C---:B------:R-:W-:Y:S02]  /*da70*/  ISETP.GT.AND P5, PT, R4.reuse, 0x80, P3 ;  /* 0x000000800400780c */ /* 0x040fe40001fa4270 */
[C---:B------:R-:W-:Y:S01]  /*da80*/  ISETP.GT.AND P3, PT, R4.reuse, 0x88, P3 ;  /* 0x000000880400780c */ /* 0x040fe20001f64270 */
[----:B------:R1:W-:Y:S01]  /*da90*/  @P4 STG.E.U16 desc[UR54][R8.64+0xd2], R103 ;  /* 0x0000d26708004986 */ /* 0x0003e2000c101536 */
[----:B------:R-:W-:-:S02]  /*daa0*/  ISETP.GT.AND P4, PT, R4, 0x80, P2 ;  /* 0x000000800400780c */ /* 0x000fc40001784270 */
[C---:B------:R-:W-:Y:S02]  /*dab0*/  ISETP.GT.AND P2, PT, R4.reuse, 0x88, P2 ;  /* 0x000000880400780c */ /* 0x040fe40001744270 */
[----:B------:R-:W-:Y:S02]  /*dac0*/  F2FP.BF16.F32.PACK_AB R25, RZ, R25 ;  /* 0x00000019ff19723e */ /* 0x000fe400000010ff */
[----:B------:R-:W-:Y:S02]  /*dad0*/  F2FP.BF16.F32.PACK_AB R26, RZ, R26 ;  /* 0x0000001aff1a723e */ /* 0x000fe400000010ff */
[----:B------:R-:W-:Y:S01]  /*dae0*/  F2FP.BF16.F32.PACK_AB R27, RZ, R27 ;  /* 0x0000001bff1b723e */ /* 0x000fe200000010ff */
[----:B------:R1:W-:Y:S01]  /*daf0*/  @P5 STG.E.U16 desc[UR54][R12.64+0xc0], R88 ;  /* 0x0000c0580c005986 */ /* 0x0003e2000c101536 */
[----:B------:R-:W-:Y:S02]  /*db00*/  F2FP.BF16.F32.PACK_AB R28, RZ, R28 ;  /* 0x0000001cff1c723e */ /* 0x000fe400000010ff */
[----:B------:R-:W-:Y:S01]  /*db10*/  F2FP.BF16.F32.PACK_AB R29, RZ, R29 ;  /* 0x0000001dff1d723e */ /* 0x000fe200000010ff */
[----:B------:R1:W-:Y:S01]  /*db20*/  @P4 STG.E.U16 desc[UR54][R12.64+0xc2], R89 ;  /* 0x0000c2590c004986 */ /* 0x0003e2000c101536 */
[----:B------:R-:W-:-:S02]  /*db30*/  ISETP.GT.AND P4, PT, R4, 0x80, P0 ;  /* 0x000000800400780c */ /* 0x000fc40000784270 */
[C---:B------:R-:W-:Y:S01]  /*db40*/  ISETP.GT.AND P0, PT, R4.reuse, 0x88, P0 ;  /* 0x000000880400780c */ /* 0x040fe20000704270 */
[----:B------:R1:W-:Y:S01]  /*db50*/  @P3 STG.E.U16 desc[UR54][R10.64+0xc0], R90 ;  /* 0x0000c05a0a003986 */ /* 0x0003e2000c101536 */
[C---:B------:R-:W-:Y:S02]  /*db60*/  ISETP.GT.AND P3, PT, R4.reuse, 0x80, P1 ;  /* 0x000000800400780c */ /* 0x040fe40000f64270 */
[C---:B------:R-:W-:Y:S01]  /*db70*/  ISETP.GT.AND P1, PT, R4.reuse, 0x88, P1 ;  /* 0x000000880400780c */ /* 0x040fe20000f24270 */
[----:B------:R1:W-:Y:S01]  /*db80*/  @P2 STG.E.U16 desc[UR54][R10.64+0xc2], R91 ;  /* 0x0000c25b0a002986 */ /* 0x0003e2000c101536 */
[----:B------:R-:W-:Y:S02]  /*db90*/  ISETP.GT.AND P2, PT, R3, 0x71, PT ;  /* 0x000000710300780c */ /* 0x000fe40003f44270 */
[----:B------:R-:W-:Y:S02]  /*dba0*/  F2FP.BF16.F32.PACK_AB R30, RZ, R30 ;  /* 0x0000001eff1e723e */ /* 0x000fe400000010ff */
[----:B------:R-:W-:Y:S01]  /*dbb0*/  F2FP.BF16.F32.PACK_AB R31, RZ, R31 ;  /* 0x0000001fff1f723e */ /* 0x000fe200000010ff */
[----:B------:R1:W-:Y:S01]  /*dbc0*/  @P4 STG.E.U16 desc[UR54][R12.64+0xd0], R92 ;  /* 0x0000d05c0c004986 */ /* 0x0003e2000c101536 */
[----:B------:R-:W-:-:S03]  /*dbd0*/  ISETP.GT.AND P4, PT, R4, RZ, P2 ;  /* 0x000000ff0400720c */ /* 0x000fc60001784270 */
[----:B------:R1:W-:Y:S01]  /*dbe0*/  @P3 STG.E.U16 desc[UR54][R12.64+0xd2], R93 ;  /* 0x0000d25d0c003986 */ /* 0x0003e2000c101536 */
[----:B------:R-:W-:-:S03]  /*dbf0*/  ISETP.GT.AND P3, PT, R3, 0x70, PT ;  /* 0x000000700300780c */ /* 0x000fc60003f64270 */
[----:B------:R1:W-:Y:S01]  /*dc00*/  @P0 STG.E.U16 desc[UR54][R10.64+0xd0], R94 ;  /* 0x0000d05e0a000986 */ /* 0x0003e2000c101536 */
[C---:B------:R-:W-:Y:S02]  /*dc10*/  ISETP.GT.AND P0, PT, R4.reuse, RZ, P3 ;  /* 0x000000ff0400720c */ /* 0x040fe40001f04270 */
[C---:B------:R-:W-:Y:S01]  /*dc20*/  ISETP.GT.AND P5, PT, R4.reuse, 0x8, P3 ;  /* 0x000000080400780c */ /* 0x040fe20001fa4270 */
[----:B------:R1:W-:Y:S01]  /*dc30*/  @P1 STG.E.U16 desc[UR54][R10.64+0xd2], R95 ;  /* 0x0000d25f0a001986 */ /* 0x0003e2000c101536 */
[----:B------:R-:W-:-:S03]  /*dc40*/  ISETP.GT.AND P1, PT, R4, 0x8, P2 ;  /* 0x000000080400780c */ /* 0x000fc60001724270 */
[----:B------:R1:W-:Y:S06]  /*dc50*/  @P4 STG.E.U16 desc[UR54][R6.64+0xe2], R81 ;  /* 0x0000e25106004986 */ /* 0x0003ec000c101536 */
[----:B------:R1:W-:Y:S01]  /*dc60*/  @P0 STG.E.U16 desc[UR54][R6.64+0xe0], R80 ;  /* 0x0000e05006000986 */ /* 0x0003e2000c101536 */
[----:B------:R-:W-:-:S03]  /*dc70*/  ISETP.GT.AND P0, PT, R3, 0x78, PT ;  /* 0x000000780300780c */ /* 0x000fc60003f04270 */
[----:B------:R1:W-:Y:S01]  /*dc80*/  @P1 STG.E.U16 desc[UR54][R8.64+0xe2], R83 ;  /* 0x0000e25308001986 */ /* 0x0003e2000c101536 */
[----:B------:R-:W-:-:S03]  /*dc90*/  ISETP.GT.AND P1, PT, R3, 0x79, PT ;  /* 0x000000790300780c */ /* 0x000fc60003f24270 */
[----:B------:R1:W-:Y:S01]  /*dca0*/  @P5 STG.E.U16 desc[UR54][R8.64+0xe0], R82 ;  /* 0x0000e05208005986 */ /* 0x0003e2000c101536 */
[C---:B------:R-:W-:Y:S02]  /*dcb0*/  ISETP.GT.AND P5, PT, R4.reuse, RZ, P0 ;  /* 0x000000ff0400720c */ /* 0x040fe400007a4270 */
[----:B------:R-:W-:-:S11]  /*dcc0*/  ISETP.GT.AND P4, PT, R4, RZ, P1 ;  /* 0x000000ff0400720c */ /* 0x000fd60000f84270 */
[----:B------:R1:W-:Y:S01]  /*dcd0*/  @P5 STG.E.U16 desc[UR54][R6.64+0xf0], R84 ;  /* 0x0000f05406005986 */ /* 0x0003e2000c101536 */
[----:B------:R-:W-:-:S03]  /*dce0*/  ISETP.GT.AND P5, PT, R4, 0x8, P0 ;  /* 0x000000080400780c */ /* 0x000fc600007a4270 */
[----:B------:R1:W-:Y:S01]  /*dcf0*/  @P4 STG.E.U16 desc[UR54][R6.64+0xf2], R85 ;  /* 0x0000f25506004986 */ /* 0x0003e2000c101536 */
[----:B------:R-:W-:-:S09]  /*dd00*/  ISETP.GT.AND P4, PT, R4, 0x8, P1 ;  /* 0x000000080400780c */ /* 0x000fd20000f84270 */
[----:B------:R1:W-:Y:S01]  /*dd10*/  @P5 STG.E.U16 desc[UR54][R8.64+0xf0], R86 ;  /* 0x0000f05608005986 */ /* 0x0003e2000c101536 */
[C---:B------:R-:W-:Y:S02]  /*dd20*/  ISETP.GT.AND P5, PT, R4.reuse, 0x80, P3 ;  /* 0x000000800400780c */ /* 0x040fe40001fa4270 */
[C---:B------:R-:W-:Y:S01]  /*dd30*/  ISETP.GT.AND P3, PT, R4.reuse, 0x88, P3 ;  /* 0x000000880400780c */ /* 0x040fe20001f64270 */
[----:B------:R1:W-:Y:S01]  /*dd40*/  @P4 STG.E.U16 desc[UR54][R8.64+0xf2], R87 ;  /* 0x0000f25708004986 */ /* 0x0003e2000c101536 */
[C---:B------:R-:W-:Y:S02]  /*dd50*/  ISETP.GT.AND P4, PT, R4.reuse, 0x80, P2 ;  /* 0x000000800400780c */ /* 0x040fe40001784270 */
[----:B------:R-:W-:-:S07]  /*dd60*/  ISETP.GT.AND P2, PT, R4, 0x88, P2 ;  /* 0x000000880400780c */ /* 0x000fce0001744270 */
[----:B------:R1:W-:Y:S04]  /*dd70*/  @P5 STG.E.U16 desc[UR54][R12.64+0xe0], R72 ;  /* 0x0000e0480c005986 */ /* 0x0003e8000c101536 */
[----:B------:R1:W-:Y:S01]  /*dd80*/  @P4 STG.E.U16 desc[UR54][R12.64+0xe2], R73 ;  /* 0x0000e2490c004986 */ /* 0x0003e2000c101536 */
[C---:B------:R-:W-:Y:S02]  /*dd90*/  ISETP.GT.AND P4, PT, R4.reuse, 0x80, P0 ;  /* 0x000000800400780c */ /* 0x040fe40000784270 */
[C---:B------:R-:W-:Y:S01]  /*dda0*/  ISETP.GT.AND P0, PT, R4.reuse, 0x88, P0 ;  /* 0x000000880400780c */ /* 0x040fe20000704270 */
[----:B------:R1:W-:Y:S01]  /*ddb0*/  @P3 STG.E.U16 desc[UR54][R10.64+0xe0], R74 ;  /* 0x0000e04a0a003986 */ /* 0x0003e2000c101536 */
[C---:B------:R-:W-:Y:S02]  /*ddc0*/  ISETP.GT.AND P3, PT, R4.reuse, 0x80, P1 ;  /* 0x000000800400780c */ /* 0x040fe40000f64270 */
[----:B------:R-:W-:Y:S01]  /*ddd0*/  ISETP.GT.AND P1, PT, R4, 0x88, P1 ;  /* 0x000000880400780c */ /* 0x000fe20000f24270 */
[----:B------:R1:W-:Y:S01]  /*dde0*/  @P2 STG.E.U16 desc[UR54][R10.64+0xe2], R75 ;  /* 0x0000e24b0a002986 */ /* 0x0003e2000c101536 */
[----:B------:R-:W-:-:S05]  /*ddf0*/  ISETP.GT.AND P2, PT, R3, 0x81, PT ;  /* 0x000000810300780c */ /* 0x000fca0003f44270 */
        /* <DEDUP_REMOVED lines=73> */
[----:B------:R-:W-:-:S03]  /*e290*/  ISETP.GT.AND P4, PT, R4, 0x8, P2 ;  /* 0x000000080400780c */ /* 0x000fc60001784270 */
[----:B------:R1:W-:Y:S01]  /*e2a0*/  @P3 STG.E.U16 desc[UR54][R12.64+0x132], R45 ;  /* 0x0001322d0c003986 */ /* 0x0003e2000c101536 */
[----:B------:R-:W-:-:S03]  /*e2b0*/  ISETP.GT.AND P3, PT, R3, 0xa1, PT ;  /* 0x000000a10300780c */ /* 0x000fc60003f64270 */
[----:B------:R1:W-:Y:S01]  /*e2c0*/  @P0 STG.E.U16 desc[UR54][R10.64+0x130], R46 ;  /* 0x0001302e0a000986 */ /* 0x0003e2000c101536 */
[C---:B------:R-:W-:Y:S02]  /*e2d0*/  ISETP.GT.AND P0, PT, R4.reuse, RZ, P2 ;  /* 0x000000ff0400720c */ /* 0x040fe40001704270 */
[C---:B------:R-:W-:Y:S01]  /*e2e0*/  ISETP.GT.AND P5, PT, R4.reuse, 0x8, P3 ;  /* 0x000000080400780c */ /* 0x040fe20001fa4270 */
[----:B------:R1:W-:Y:S01]  /*e2f0*/  @P1 STG.E.U16 desc[UR54][R10.64+0x132], R47 ;  /* 0x0001322f0a001986 */ /* 0x0003e2000c101536 */
[----:B------:R-:W-:-:S09]  /*e300*/  ISETP.GT.AND P1, PT, R4, RZ, P3 ;  /* 0x000000ff0400720c */ /* 0x000fd20001f24270 */
[----:B------:R1:W-:Y:S01]  /*e310*/  @P0 STG.E.U16 desc[UR54][R6.64+0x140], R32 ;  /* 0x0001402006000986 */ /* 0x0003e2000c101536 */
[----:B------:R-:W-:-:S03]  /*e320*/  ISETP.GT.AND P0, PT, R3, 0xa9, PT ;  /* 0x000000a90300780c */ /* 0x000fc60003f04270 */
[----:B------:R1:W-:Y:S01]  /*e330*/  @P1 STG.E.U16 desc[UR54][R6.64+0x142], R33 ;  /* 0x0001422106001986 */ /* 0x0003e2000c101536 */
[----:B------:R-:W-:-:S03]  /*e340*/  ISETP.GT.AND P1, PT, R3, 0xa8, PT ;  /* 0x000000a80300780c */ /* 0x000fc60003f24270 */
[----:B------:R1:W-:Y:S01]  /*e350*/  @P4 STG.E.U16 desc[UR54][R8.64+0x140], R34 ;  /* 0x0001402208004986 */ /* 0x0003e2000c101536 */
[----:B------:R-:W-:-:S03]  /*e360*/  ISETP.GT.AND P4, PT, R4, RZ, P0 ;  /* 0x000000ff0400720c */ /* 0x000fc60000784270 */
[----:B------:R1:W-:Y:S01]  /*e370*/  @P5 STG.E.U16 desc[UR54][R8.64+0x142], R35 ;  /* 0x0001422308005986 */ /* 0x0003e2000c101536 */
[----:B------:R-:W-:-:S09]  /*e380*/  ISETP.GT.AND P5, PT, R4, RZ, P1 ;  /* 0x000000ff0400720c */ /* 0x000fd20000fa4270 */
        /* <DEDUP_REMOVED lines=10> */
[----:B------:R1:W-:Y:S01]  /*e430*/  @P4 STG.E.U16 desc[UR54][R12.64+0x140], R24 ;  /* 0x000140180c004986 */ /* 0x0003e2000c101536 */
[C---:B------:R-:W-:Y:S02]  /*e440*/  ISETP.GT.AND P4, PT, R4.reuse, 0x80, P0 ;  /* 0x000000800400780c */ /* 0x040fe40000784270 */
[C---:B------:R-:W-:Y:S01]  /*e450*/  ISETP.GT.AND P0, PT, R4.reuse, 0x88, P0 ;  /* 0x000000880400780c */ /* 0x040fe20000704270 */
[----:B------:R1:W-:Y:S01]  /*e460*/  @P5 STG.E.U16 desc[UR54][R12.64+0x142], R25 ;  /* 0x000142190c005986 */ /* 0x0003e2000c101536 */
[C---:B------:R-:W-:Y:S02]  /*e470*/  ISETP.GT.AND P5, PT, R4.reuse, 0x80, P1 ;  /* 0x000000800400780c */ /* 0x040fe40000fa4270 */
[----:B------:R-:W-:Y:S01]  /*e480*/  ISETP.GT.AND P1, PT, R4, 0x88, P1 ;  /* 0x000000880400780c */ /* 0x000fe20000f24270 */
[----:B------:R1:W-:Y:S04]  /*e490*/  @P2 STG.E.U16 desc[UR54][R10.64+0x140], R26 ;  /* 0x0001401a0a002986 */ /* 0x0003e8000c101536 */
[----:B------:R1:W-:Y:S04]  /*e4a0*/  @P3 STG.E.U16 desc[UR54][R10.64+0x142], R27 ;  /* 0x0001421b0a003986 */ /* 0x0003e8000c101536 */
[----:B------:R1:W-:Y:S04]  /*e4b0*/  @P4 STG.E.U16 desc[UR54][R12.64+0x152], R29 ;  /* 0x0001521d0c004986 */ /* 0x0003e8000c101536 */
[----:B------:R1:W-:Y:S04]  /*e4c0*/  @P5 STG.E.U16 desc[UR54][R12.64+0x150], R28 ;  /* 0x0001501c0c005986 */ /* 0x0003e8000c101536 */
[----:B------:R1:W-:Y:S04]  /*e4d0*/  @P1 STG.E.U16 desc[UR54][R10.64+0x150], R30 ;  /* 0x0001501e0a001986 */ /* 0x0003e8000c101536 */
[----:B------:R1:W-:Y:S02]  /*e4e0*/  @P0 STG.E.U16 desc[UR54][R10.64+0x152], R31 ;  /* 0x0001521f0a000986 */ /* 0x0003e4000c101536 */
.L_x_381:
[----:B------:R-:W-:Y:S05]  /*e4f0*/  BSYNC B0 ;  /* 0x0000000000007941 */ /* 0x000fea0003800000 */
.L_x_33:
[----:B------:R-:W-:Y:S01]  /*e500*/  ULDC UR4, c[0x0][0xc] ;  /* 0x0000030000047ab9 */ /* 0x000fe20000000800 */
[----:B------:R-:W-:Y:S01]  /*e510*/  ULDC UR5, c[0x0][0x10] ;  /* 0x0000040000057ab9 */ /* 0x000fe20000000800 */
[----:B0-----:R-:W0:Y:S01]  /*e520*/  LDC R3, c[0x0][0x14] ;  /* 0x00000500ff037b82 */ /* 0x001e220000000800 */
[----:B------:R-:W-:Y:S01]  /*e530*/  UIMAD.WIDE.U32 UR4, UR4, UR5, URZ ;  /* 0x00000005040472a5 */ /* 0x000fe2000f8e003f */
[----:B------:R-:W-:Y:S02]  /*e540*/  IMAD.MOV.U32 R23, RZ, RZ, R19 ;  /* 0x000000ffff177224 */ /* 0x000fe400078e0013 */
[----:B------:R-:W-:-:S03]  /*e550*/  IMAD.MOV.U32 R18, RZ, RZ, -0x1 ;  /* 0xffffffffff127424 */ /* 0x000fc600078e00ff */
[----:B0-----:R-:W-:-:S04]  /*e560*/  IMAD.WIDE.U32 R22, R3, UR4, R22 ;  /* 0x0000000403167c25 */ /* 0x001fc8000f8e0016 */
[----:B------:R-:W-:Y:S01]  /*e570*/  IMAD R3, R3, UR5, RZ ;  /* 0x0000000503037c24 */ /* 0x000fe2000f8e02ff */
[----:B------:R-:W-:Y:S02]  /*e580*/  ULDC.64 UR4, c[0x0][0x650] ;  /* 0x0001940000047ab9 */ /* 0x000fe40000000a00 */
[----:B------:R-:W-:Y:S01]  /*e590*/  ISETP.GE.U32.AND P0, PT, R22, UR4, PT ;  /* 0x0000000416007c0c */ /* 0x000fe2000bf06070 */
[--C-:B------:R-:W-:Y:S01]  /*e5a0*/  IMAD.IADD R19, R23, 0x1, R3.reuse ;  /* 0x0000000117137824 */ /* 0x100fe200078e0203 */
[----:B------:R-:W-:Y:S01]  /*e5b0*/  PRMT R3, RZ, 0x7610, R3 ;  /* 0x00007610ff037816 */ /* 0x000fe20000000003 */
[----:B------:R-:W-:-:S03]  /*e5c0*/  IMAD.MOV.U32 R23, RZ, RZ, -0x1 ;  /* 0xffffffffff177424 */ /* 0x000fc600078e00ff */
[----:B------:R-:W-:-:S13]  /*e5d0*/  ISETP.GE.U32.AND.EX P0, PT, R19, UR5, PT, P0 ;  /* 0x0000000513007c0c */ /* 0x000fda000bf06100 */
[----:B------:R-:W-:Y:S05]  /*e5e0*/  @P0 BRA `(.L_x_382) ;  /* 0x0000000400700947 */ /* 0x000fea0003800000 */
[----:B-1-3--:R-:W0:Y:S01]  /*e5f0*/  S2R R12, SR_CTAID.X ;  /* 0x00000000000c7919 */ /* 0x00ae220000002500 */
[----:B-----5:R-:W1:Y:S01]  /*e600*/  LDC.64 R10, c[0x0][0x628] ;  /* 0x00018a00ff0a7b82 */ /* 0x020e620000000a00 */
[----:B------:R-:W-:Y:S01]  /*e610*/  ULDC UR4, c[0x0][0x150] ;  /* 0x0000540000047ab9 */ /* 0x000fe20000000800 */
[----:B------:R-:W-:Y:S01]  /*e620*/  IMAD.MOV.U32 R8, RZ, RZ, R22 ;  /* 0x000000ffff087224 */ /* 0x000fe200078e0016 */
[----:B------:R-:W3:Y:S01]  /*e630*/  S2R R20, SR_CTAID.Y ;  /* 0x0000000000147919 */ /* 0x000ee20000002600 */
[----:B------:R-:W-:-:S04]  /*e640*/  IMAD.MOV.U32 R9, RZ, RZ, R19 ;  /* 0x000000ffff097224 */ /* 0x000fc800078e0013 */
[----:B------:R-:W2:Y:S08]  /*e650*/  LDC R21, c[0x0][0x144] ;  /* 0x00005100ff157b82 */ /* 0x000eb00000000800 */
[----:B------:R-:W2:Y:S08]  /*e660*/  LDC R0, c[0x0][0x630] ;  /* 0x00018c00ff007b82 */ /* 0x000eb00000000800 */
[----:B------:R-:W2:Y:S01]  /*e670*/  LDC.64 R14, c[0x0][0x620] ;  /* 0x00018800ff0e7b82 */ /* 0x000ea20000000a00 */
[----:B-1----:R-:W-:-:S04]  /*e680*/  ISETP.NE.U32.AND P0, PT, R10, RZ, PT ;  /* 0x000000ff0a00720c */ /* 0x002fc80003f05070 */
[----:B------:R-:W-:Y:S02]  /*e690*/  ISETP.NE.AND.EX P0, PT, R11, RZ, PT, P0 ;  /* 0x000000ff0b00720c */ /* 0x000fe40003f05300 */
[----:B0-----:R-:W-:-:S05]  /*e6a0*/  I2FP.F32.U32 R3, R12 ;  /* 0x0000000c00037245 */ /* 0x001fca0000201000 */
[----:B------:R-:W-:-:S04]  /*e6b0*/  FMUL R3, R3, UR4 ;  /* 0x0000000403037c20 */ /* 0x000fc80008400000 */
[----:B------:R0:W1:Y:S02]  /*e6c0*/  F2I.U32.TRUNC.NTZ R18, R3 ;  /* 0x0000000300127305 */ /* 0x000064000020f000 */
[----:B---3--:R-:W-:Y:S05]  /*e6d0*/  @!P0 BRA `(.L_x_383) ;  /* 0x0000000000288947 */ /* 0x008fea0003800000 */
[----:B0-----:R-:W0:Y:S02]  /*e6e0*/  LDC R3, c[0x0][0x634] ;  /* 0x00018d00ff037b82 */ /* 0x001e240000000800 */
        /* <DEDUP_REMOVED lines=9> */
.L_x_383:
[----:B------:R-:W3:Y:S01]  /*e780*/  LDC.64 R26, c[0x0][0x640] ;  /* 0x00019000ff1a7b82 */ /* 0x000ee20000000a00 */
[-CC-:B--2---:R-:W-:Y:S01]  /*e790*/  SHF.R.U64 R13, R8, R0.reuse, R9.reuse ;  /* 0x00000000080d7219 */ /* 0x184fe20000001209 */
[----:B-1----:R-:W-:Y:S01]  /*e7a0*/  IMAD.MOV R7, RZ, RZ, -R18 ;  /* 0x000000ffff077224 */ /* 0x002fe200078e0a12 */
[----:B------:R-:W-:Y:S01]  /*e7b0*/  SHF.R.U32.HI R0, RZ, R0, R9 ;  /* 0x00000000ff007219 */ /* 0x000fe20000011609 */
[----:B------:R-:W-:Y:S01]  /*e7c0*/  IMAD.MOV.U32 R18, RZ, RZ, R22 ;  /* 0x000000ffff127224 */ /* 0x000fe200078e0016 */
[----:B0-----:R-:W-:Y:S01]  /*e7d0*/  IADD3 R3, P0, RZ, -R13, RZ ;  /* 0x8000000dff037210 */ /* 0x001fe20007f1e0ff */
[----:B------:R-:W-:Y:S01]  /*e7e0*/  IMAD R23, R21, R7, R12 ;  /* 0x0000000715177224 */ /* 0x000fe200078e020c */
[----:B------:R-:W-:Y:S01]  /*e7f0*/  ULDC UR4, c[0x0][0x154] ;  /* 0x0000550000047ab9 */ /* 0x000fe20000000800 */
[----:B------:R-:W0:Y:S01]  /*e800*/  LDC R6, c[0x0][0x618] ;  /* 0x00018600ff067b82 */ /* 0x000e220000000800 */
[----:B------:R-:W-:Y:S02]  /*e810*/  IMAD.MOV.U32 R7, RZ, RZ, 0x1 ;  /* 0x00000001ff077424 */ /* 0x000fe400078e00ff */
[----:B------:R-:W-:-:S04]  /*e820*/  IMAD.X R5, RZ, RZ, ~R0, P0 ;  /* 0x000000ffff057224 */ /* 0x000fc800000e0e00 */
[-C--:B------:R-:W-:Y:S01]  /*e830*/  IMAD R0, R5, R14.reuse, RZ ;  /* 0x0000000e05007224 */ /* 0x080fe200078e02ff */
[----:B------:R-:W1:Y:S01]  /*e840*/  LDC R8, c[0x0][0x608] ;  /* 0x00018200ff087b82 */ /* 0x000e620000000800 */
[----:B------:R-:W-:-:S04]  /*e850*/  IMAD.WIDE.U32 R4, R3, R14, R18 ;  /* 0x0000000e03047225 */ /* 0x000fc800078e0012 */
[----:B------:R-:W-:Y:S01]  /*e860*/  IMAD R3, R3, R15, R0 ;  /* 0x0000000f03037224 */ /* 0x000fe200078e0200 */
[----:B------:R-:W-:Y:S02]  /*e870*/  I2FP.F32.U32 R0, R20 ;  /* 0x0000001400007245 */ /* 0x000fe40000201000 */
[----:B------:R-:W2:Y:S01]  /*e880*/  LDC R24, c[0x0][0x658] ;  /* 0x00019600ff187b82 */ /* 0x000ea20000000800 */
[----:B------:R-:W-:Y:S01]  /*e890*/  IMAD.IADD R3, R5, 0x1, R3 ;  /* 0x0000000105037824 */ /* 0x000fe200078e0203 */
[----:B---3--:R-:W-:Y:S01]  /*e8a0*/  ISETP.NE.U32.AND P0, PT, R26, RZ, PT ;  /* 0x000000ff1a00720c */ /* 0x008fe20003f05070 */
[----:B------:R-:W-:Y:S01]  /*e8b0*/  FMUL R0, R0, UR4 ;  /* 0x0000000400007c20 */ /* 0x000fe20008400000 */
[----:B------:R-:W-:Y:S02]  /*e8c0*/  IMAD.MOV.U32 R5, RZ, RZ, -0x1 ;  /* 0xffffffffff057424 */ /* 0x000fe400078e00ff */
[----:B------:R-:W-:Y:S01]  /*e8d0*/  ISETP.NE.AND.EX P0, PT, R27, RZ, PT, P0 ;  /* 0x000000ff1b00720c */ /* 0x000fe20003f05300 */
[----:B------:R3:W2:Y:S01]  /*e8e0*/  F2I.U32.TRUNC.NTZ R15, R0 ;  /* 0x00000000000f7305 */ /* 0x0006a2000020f000 */
[----:B------:R-:W3:Y:S01]  /*e8f0*/  LDC R21, c[0x0][0x148] ;  /* 0x00005200ff157b82 */ /* 0x000ee20000000800 */
[----:B0-----:R-:W-:-:S02]  /*e900*/  SHF.R.U64 R12, R4, R6, R3 ;  /* 0x00000006040c7219 */ /* 0x001fc40000001203 */
[----:B------:R-:W-:-:S05]  /*e910*/  SHF.R.U32.HI R3, RZ, R6, R3 ;  /* 0x00000006ff037219 */ /* 0x000fca0000011603 */
[----:B------:R-:W0:Y:S01]  /*e920*/  LDC R18, c[0x0][0x600] ;  /* 0x00018000ff127b82 */ /* 0x000e220000000800 */
[-CC-:B-1----:R-:W-:Y:S02]  /*e930*/  SHF.R.U64 R10, R12, R8.reuse, R3.reuse ;  /* 0x000000080c0a7219 */ /* 0x182fe40000001203 */
[----:B------:R-:W-:-:S05]  /*e940*/  SHF.R.U32.HI R3, RZ, R8, R3 ;  /* 0x00000008ff037219 */ /* 0x000fca0000011603 */
[----:B------:R-:W1:Y:S01]  /*e950*/  LDC R28, c[0x0][0x648] ;  /* 0x00019200ff1c7b82 */ /* 0x000e620000000800 */
[-C--:B--2---:R-:W-:Y:S02]  /*e960*/  SHF.L.U32 R4, R5, R24.reuse, RZ ;  /* 0x0000001805047219 */ /* 0x084fe400000006ff */
[-CC-:B------:R-:W-:Y:S02]  /*e970*/  SHF.R.U64 R14, R10, R24.reuse, R3.reuse ;  /* 0x000000180a0e7219 */ /* 0x180fe40000001203 */
[----:B------:R-:W-:Y:S02]  /*e980*/  SHF.R.U32.HI R5, RZ, R24, R3 ;  /* 0x00000018ff057219 */ /* 0x000fe40000011603 */
[----:B------:R-:W-:Y:S01]  /*e990*/  LOP3.LUT R25, RZ, R4, RZ, 0x33, !PT ;  /* 0x00000004ff197212 */ /* 0x000fe200078e33ff */
[----:B------:R-:W2:Y:S01]  /*e9a0*/  LDC R29, c[0x0][0x638] ;  /* 0x00018e00ff1d7b82 */ /* 0x000ea20000000800 */
[----:B------:R-:W-:Y:S01]  /*e9b0*/  SHF.L.U32 R24, R7, R24, RZ ;  /* 0x0000001807187219 */ /* 0x000fe200000006ff */
[----:B------:R-:W-:-:S06]  /*e9c0*/  IMAD.MOV.U32 R4, RZ, RZ, R14 ;  /* 0x000000ffff047224 */ /* 0x000fcc00078e000e */
[----:B------:R-:W0:Y:S01]  /*e9d0*/  LDC R30, c[0x0][0x610] ;  /* 0x00018400ff1e7b82 */ /* 0x000e220000000800 */
[----:B------:R-:W-:Y:S05]  /*e9e0*/  @!P0 BRA `(.L_x_384) ;  /* 0x0000000000288947 */ /* 0x000fea0003800000 */
[----:B------:R-:W5:Y:S02]  /*e9f0*/  LDC R3, c[0x0][0x64c] ;  /* 0x00019300ff037b82 */ /* 0x000f640000000800 */
[----:B-----5:R-:W-:-:S05]  /*ea00*/  IADD3 R3, P0, R14, R3, RZ ;  /* 0x000000030e037210 */ /* 0x020fca0007f1e0ff */
        /* <DEDUP_REMOVED lines=8> */
.L_x_384:
[----:B------:R-:W5:Y:S01]  /*ea90*/  LDC R3, c[0x0][0x65c] ;  /* 0x00019700ff037b82 */ /* 0x000f620000000800 */
[----:B-1-3--:R-:W-:Y:S01]  /*eaa0*/  SHF.R.U64 R0, R4, R28, R5 ;  /* 0x0000001c04007219 */ /* 0x00afe20000001205 */
[----:B0-----:R-:W-:Y:S01]  /*eab0*/  VIADD R7, R18, 0xffffffff ;  /* 0xffffffff12077836 */ /* 0x001fe20000000000 */
[----:B------:R-:W-:Y:S01]  /*eac0*/  LOP3.LUT R5, R10, R25, RZ, 0xc0, !PT ;  /* 0x000000190a057212 */ /* 0x000fe200078ec0ff */
[----:B------:R-:W-:Y:S02]  /*ead0*/  IMAD.MOV R15, RZ, RZ, -R15 ;  /* 0x000000ffff0f7224 */ /* 0x000fe400078e0a0f */
[----:B------:R-:W-:Y:S01]  /*eae0*/  IMAD.MOV.U32 R4, RZ, RZ, 0x1 ;  /* 0x00000001ff047424 */ /* 0x000fe200078e00ff */
[----:B------:R-:W-:Y:S02]  /*eaf0*/  LOP3.LUT R12, R12, R7, RZ, 0xc0, !PT ;  /* 0x000000070c0c7212 */ /* 0x000fe400078ec0ff */
[----:B-----5:R-:W-:Y:S01]  /*eb00*/  ISETP.NE.AND P0, PT, R3, 0x1, PT ;  /* 0x000000010300780c */ /* 0x020fe20003f05270 */
[----:B------:R-:W-:-:S02]  /*eb10*/  IMAD.MOV R3, RZ, RZ, -R0 ;  /* 0x000000ffff037224 */ /* 0x000fc400078e0a00 */
[----:B------:R-:W-:Y:S02]  /*eb20*/  IMAD R0, R24, R0, R5 ;  /* 0x0000000018007224 */ /* 0x000fe400078e0205 */
[----:B--2---:R-:W-:-:S04]  /*eb30*/  IMAD R3, R3, R29, R14 ;  /* 0x0000001d03037224 */ /* 0x004fc800078e020e */
[----:B------:R-:W-:Y:S01]  /*eb40*/  IMAD R5, R3, R18, R12 ;  /* 0x0000001203057224 */ /* 0x000fe200078e020c */
[----:B------:R-:W-:Y:S01]  /*eb50*/  PRMT R3, R4, 0x7610, R3 ;  /* 0x0000761004037816 */ /* 0x000fe20000000003 */
[----:B------:R-:W-:Y:S02]  /*eb60*/  IMAD.MOV.U32 R18, RZ, RZ, R13 ;  /* 0x000000ffff127224 */ /* 0x000fe400078e000d */
[----:B------:R-:W-:-:S04]  /*eb70*/  @P0 IMAD R23, R21, R15, R20 ;  /* 0x0000000f15170224 */ /* 0x000fc800078e0214 */
[----:B------:R-:W-:-:S05]  /*eb80*/  IMAD R0, R0, R30, R23 ;  /* 0x0000001e00007224 */ /* 0x000fca00078e0217 */
[----:B------:R-:W-:Y:S02]  /*eb90*/  SEL R23, R5, R0, !P0 ;  /* 0x0000000005177207 */ /* 0x000fe40004000000 */
[----:B------:R-:W-:-:S07]  /*eba0*/  SEL R0, R0, R5, !P0 ;  /* 0x0000000500007207 */ /* 0x000fce0004000000 */
.L_x_382:
[----:B------:R0:W-:Y:S01]  /*ebb0*/  STL [R1], R0 ;  /* 0x0000000001007387 */ /* 0x0001e20000100800 */
[----:B------:R-:W-:-:S13]  /*ebc0*/  LOP3.LUT P0, RZ, R3, 0xff, RZ, 0xc0, !PT ;  /* 0x000000ff03ff7812 */ /* 0x000fda000780c0ff */
[----:B0-----:R-:W-:Y:S05]  /*ebd0*/  @P0 BRA `(.L_x_385) ;  /* 0xffffff2400c00947 */ /* 0x001fea000383ffff */
[----:B------:R-:W-:Y:S05]  /*ebe0*/  EXIT ;  /* 0x000000000000794d */ /* 0x000fea0003800000 */
.L_x_8:
[----:B0-----:R-:W-:Y:S01]  /*ebf0*/  ULDC.64 UR4, c[0x0][0x650] ;  /* 0x0001940000047ab9 */ /* 0x001fe20000000a00 */
[----:B------:R-:W-:Y:S01]  /*ec00*/  PRMT R2, RZ, 0x7610, R2 ;  /* 0x00007610ff027816 */ /* 0x000fe20000000002 */
[----:B------:R-:W-:Y:S01]  /*ec10*/  IMAD.MOV.U32 R12, RZ, RZ, -0x1 ;  /* 0xffffffffff0c7424 */ /* 0x000fe200078e00ff */
[----:B------:R-:W-:Y:S01]  /*ec20*/  ISETP.GE.U32.AND P0, PT, R22, UR4, PT ;  /* 0x0000000416007c0c */ /* 0x000fe2000bf06070 */
[----:B------:R-:W-:Y:S02]  /*ec30*/  IMAD.MOV.U32 R21, RZ, RZ, -0x1 ;  /* 0xffffffffff157424 */ /* 0x000fe400078e00ff */
[----:B------:R-:W-:Y:S01]  /*ec40*/  IMAD.MOV.U32 R13, RZ, RZ, -0x1 ;  /* 0xffffffffff0d7424 */ /* 0x000fe200078e00ff */
[----:B------:R-:W-:-:S13]  /*ec50*/  ISETP.GE.U32.AND.EX P0, PT, R19, UR5, PT, P0 ;  /* 0x0000000513007c0c */ /* 0x000fda000bf06100 */
[----:B------:R-:W-:Y:S05]  /*ec60*/  @P0 BRA `(.L_x_386) ;  /* 0x0000000400340947 */ /* 0x000fea0003800000 */
        /* <DEDUP_REMOVED lines=18> */
.L_x_387:
[----:B------:R-:W0:Y:S01]  /*ed90*/  LDC.64 R28, c[0x0][0x640] ;  /* 0x00019000ff1c7b82 */ /* 0x000e220000000a00 */
[-CC-:B------:R-:W-:Y:S01]  /*eda0*/  SHF.R.U64 R16, R12, R2.reuse, R13.reuse ;  /* 0x000000020c107219 */ /* 0x180fe2000000120d */
[----:B------:R-:W-:Y:S01]  /*edb0*/  IMAD.MOV.U32 R18, RZ, RZ, R22 ;  /* 0x000000ffff127224 */ /* 0x000fe200078e0016 */
[----:B------:R-:W-:Y:S01]  /*edc0*/  SHF.R.U32.HI R2, RZ, R2, R13 ;  /* 0x00000002ff027219 */ /* 0x000fe2000001160d */
[----:B------:R-:W-:Y:S01]  /*edd0*/  IMAD.MOV.U32 R26, RZ, RZ, 0x1 ;  /* 0x00000001ff1a7424 */ /* 0x000fe200078e00ff */
[----:B------:R-:W-:-:S03]  /*ede0*/  IADD3 R11, P0, RZ, -R16, RZ ;  /* 0x80000010ff0b7210 */ /* 0x000fc60007f1e0ff */
[----:B------:R-:W1:Y:S02]  /*edf0*/  LDC R10, c[0x0][0x618] ;  /* 0x00018600ff0a7b82 */ /* 0x000e640000000800 */
[----:B------:R-:W-:-:S04]  /*ee00*/  IMAD.X R9, RZ, RZ, ~R2, P0 ;  /* 0x000000ffff097224 */ /* 0x000fc800000e0e02 */
[-C--:B------:R-:W-:Y:S02]  /*ee10*/  IMAD R2, R9, R24.reuse, RZ ;  /* 0x0000001809027224 */ /* 0x080fe400078e02ff */
[----:B------:R-:W2:Y:S01]  /*ee20*/  LDC R12, c[0x0][0x608] ;  /* 0x00018200ff0c7b82 */ /* 0x000ea20000000800 */
[----:B------:R-:W-:-:S04]  /*ee30*/  IMAD.WIDE.U32 R8, R11, R24, R18 ;  /* 0x000000180b087225 */ /* 0x000fc800078e0012 */
[----:B------:R-:W-:-:S03]  /*ee40*/  IMAD R11, R11, R25, R2 ;  /* 0x000000190b0b7224 */ /* 0x000fc600078e0202 */
[----:B------:R-:W3:Y:S01]  /*ee50*/  LDC R27, c[0x0][0x658] ;  /* 0x00019600ff1b7b82 */ /* 0x000ee20000000800 */
[----:B------:R-:W-:Y:S01]  /*ee60*/  IMAD.IADD R9, R9, 0x1, R11 ;  /* 0x0000000109097824 */ /* 0x000fe200078e020b */
[----:B0-----:R-:W-:-:S04]  /*ee70*/  ISETP.NE.U32.AND P0, PT, R28, RZ, PT ;  /* 0x000000ff1c00720c */ /* 0x001fc80003f05070 */
[----:B------:R-:W-:Y:S02]  /*ee80*/  ISETP.NE.AND.EX P0, PT, R29, RZ, PT, P0 ;  /* 0x000000ff1d00720c */ /* 0x000fe40003f05300 */
[----:B------:R-:W0:Y:S01]  /*ee90*/  LDC R18, c[0x0][0x600] ;  /* 0x00018000ff127b82 */ /* 0x000e220000000800 */
[-CC-:B-1----:R-:W-:Y:S01]  /*eea0*/  SHF.R.U64 R6, R8, R10.reuse, R9.reuse ;  /* 0x0000000a08067219 */ /* 0x182fe20000001209 */
[----:B------:R-:W-:Y:S01]  /*eeb0*/  IMAD.MOV.U32 R8, RZ, RZ, -0x1 ;  /* 0xffffffffff087424 */ /* 0x000fe200078e00ff */
[----:B------:R-:W-:-:S05]  /*eec0*/  SHF.R.U32.HI R9, RZ, R10, R9 ;  /* 0x0000000aff097219 */ /* 0x000fca0000011609 */
[----:B------:R-:W1:Y:S01]  /*eed0*/  LDC R20, c[0x0][0x648] ;  /* 0x00019200ff147b82 */ /* 0x000e620000000800 */
[-CC-:B--2---:R-:W-:Y:S02]  /*eee0*/  SHF.R.U64 R21, R6, R12.reuse, R9.reuse ;  /* 0x0000000c06157219 */ /* 0x184fe40000001209 */
[----:B------:R-:W-:-:S05]  /*eef0*/  SHF.R.U32.HI R2, RZ, R12, R9 ;  /* 0x0000000cff027219 */ /* 0x000fca0000011609 */
[----:B------:R-:W2:Y:S01]  /*ef00*/  LDC R24, c[0x0][0x638] ;  /* 0x00018e00ff187b82 */ /* 0x000ea20000000800 */
[-C--:B---3--:R-:W-:Y:S02]  /*ef10*/  SHF.L.U32 R8, R8, R27.reuse, RZ ;  /* 0x0000001b08087219 */ /* 0x088fe400000006ff */
[-CC-:B------:R-:W-:Y:S02]  /*ef20*/  SHF.R.U64 R23, R21, R27.reuse, R2.reuse ;  /* 0x0000001b15177219 */ /* 0x180fe40000001202 */
[----:B------:R-:W-:Y:S02]  /*ef30*/  LOP3.LUT R30, RZ, R8, RZ, 0x33, !PT ;  /* 0x00000008ff1e7212 */ /* 0x000fe400078e33ff */
[----:B------:R-:W-:Y:S01]  /*ef40*/  SHF.R.U32.HI R9, RZ, R27, R2 ;  /* 0x0000001bff097219 */ /* 0x000fe20000011602 */
[----:B------:R-:W3:Y:S01]  /*ef50*/  LDC R25, c[0x0][0x610] ;  /* 0x00018400ff197b82 */ /* 0x000ee20000000800 */
[----:B------:R-:W-:Y:S01]  /*ef60*/  IMAD.MOV.U32 R8, RZ, RZ, R23 ;  /* 0x000000ffff087224 */ /* 0x000fe200078e0017 */
[----:B------:R-:W-:Y:S06]  /*ef70*/  @!P0 BRA `(.L_x_388) ;  /* 0x0000000000288947 */ /* 0x000fec0003800000 */
        /* <DEDUP_REMOVED lines=10> */
.L_x_388:
[----:B------:R-:W4:Y:S01]  /*f020*/  LDC R2, c[0x0][0x65c] ;  /* 0x00019700ff027b82 */ /* 0x000f220000000800 */
[----:B-1----:R-:W-:Y:S01]  /*f030*/  SHF.R.U64 R5, R8, R20, R9 ;  /* 0x0000001408057219 */ /* 0x002fe20000001209 */
[----:B0-----:R-:W-:Y:S01]  /*f040*/  VIADD R9, R18, 0xffffffff ;  /* 0xffffffff12097836 */ /* 0x001fe20000000000 */
[----:B------:R-:W-:Y:S01]  /*f050*/  SHF.L.U32 R26, R26, R27, RZ ;  /* 0x0000001b1a1a7219 */ /* 0x000fe200000006ff */
[----:B------:R-:W-:Y:S02]  /*f060*/  IMAD.MOV.U32 R13, RZ, RZ, R16 ;  /* 0x000000ffff0d7224 */ /* 0x000fe400078e0010 */
[----:B------:R-:W-:Y:S01]  /*f070*/  IMAD.MOV R8, RZ, RZ, -R5 ;  /* 0x000000ffff087224 */ /* 0x000fe200078e0a05 */
[----:B----4-:R-:W-:Y:S02]  /*f080*/  ISETP.NE.AND P0, PT, R2, 0x1, PT ;  /* 0x000000010200780c */ /* 0x010fe40003f05270 */
[----:B------:R-:W-:-:S11]  /*f090*/  LOP3.LUT R2, R21, R30, RZ, 0xc0, !PT ;  /* 0x0000001e15027212 */ /* 0x000fd600078ec0ff */
[----:B------:R-:W-:Y:S02]  /*f0a0*/  @P0 IMAD R3, R7, R14, R4 ;  /* 0x0000000e07030224 */ /* 0x000fe400078e0204 */
[----:B------:R-:W-:Y:S01]  /*f0b0*/  IMAD R4, R26, R5, R2 ;  /* 0x000000051a047224 */ /* 0x000fe200078e0202 */
[----:B------:R-:W-:Y:S01]  /*f0c0*/  LOP3.LUT R5, R6, R9, RZ, 0xc0, !PT ;  /* 0x0000000906057212 */ /* 0x000fe200078ec0ff */
[----:B--2---:R-:W-:Y:S02]  /*f0d0*/  IMAD R2, R8, R24, R23 ;  /* 0x0000001808027224 */ /* 0x004fe400078e0217 */
[----:B---3--:R-:W-:Y:S02]  /*f0e0*/  IMAD R3, R4, R25, R3 ;  /* 0x0000001904037224 */ /* 0x008fe400078e0203 */
[----:B------:R-:W-:Y:S02]  /*f0f0*/  IMAD R12, R2, R18, R5 ;  /* 0x00000012020c7224 */ /* 0x000fe400078e0205 */
[----:B------:R-:W-:-:S03]  /*f100*/  IMAD.MOV.U32 R4, RZ, RZ, 0x1 ;  /* 0x00000001ff047424 */ /* 0x000fc600078e00ff */
[----:B------:R-:W-:Y:S02]  /*f110*/  SEL R21, R12, R3, !P0 ;  /* 0x000000030c157207 */ /* 0x000fe40004000000 */
[----:B------:R-:W-:Y:S02]  /*f120*/  PRMT R2, R4, 0x7610, R2 ;  /* 0x0000761004027816 */ /* 0x000fe40000000002 */
[----:B------:R-:W-:-:S07]  /*f130*/  SEL R12, R3, R12, !P0 ;  /* 0x0000000c030c7207 */ /* 0x000fce0004000000 */
.L_x_386:
[----:B------:R-:W-:-:S08]  /*f140*/  NOP ;  /* 0x0000000000007918 */ /* 0x000fd00000000000 */
[----:B------:R-:W0:-:S00]  /*f150*/  USETMAXREG.DEALLOC.CTAPOOL 0x28 ;  /* 0x00000028000079c8 */ /* 0x000e0000080e0500 */
[----:B0-----:R-:W-:-:S13]  /*f160*/  ISETP.NE.AND P0, PT, R0, RZ, PT ;  /* 0x000000ff0000720c */ /* 0x001fda0003f05270 */
[----:B------:R-:W-:Y:S05]  /*f170*/  @P0 EXIT ;  /* 0x000000000000094d */ /* 0x000fea0003800000 */
[----:B------:R-:W-:Y:S01]  /*f180*/  LOP3.LUT P0, RZ, R2, 0xff, RZ, 0xc0, !PT ;  /* 0x000000ff02ff7812 */ /* 0x000fe2000780c0ff */
[----:B------:R-:W-:Y:S02]  /*f190*/  IMAD.MOV.U32 R0, RZ, RZ, 0x1 ;  /* 0x00000001ff007424 */ /* 0x000fe400078e00ff */
[----:B------:R-:W-:-:S10]  /*f1a0*/  IMAD.MOV.U32 R6, RZ, RZ, RZ ;  /* 0x000000ffff067224 */ /* 0x000fd400078e00ff */
[----:B------:R-:W-:Y:S05]  /*f1b0*/  @!P0 BRA `(.L_x_389) ;  /* 0x0000000c004c8947 */ /* 0x000fea0003800000 */
[----:B------:R-:W0:Y:S01]  /*f1c0*/  LDC R0, c[0x0][0x28c] ;  /* 0x0000a300ff007b82 */ /* 0x000e220000000800 */
[----:B------:R-:W1:Y:S01]  /*f1d0*/  S2R R8, SR_CgaCtaId ;  /* 0x0000000000087919 */ /* 0x000e620000008800 */
[----:B------:R-:W-:Y:S01]  /*f1e0*/  ULDC UR5, c[0x0][0x600] ;  /* 0x0001800000057ab9 */ /* 0x000fe20000000800 */
[----:B------:R-:W-:Y:S01]  /*f1f0*/  ULDC UR4, c[0x0][0xc] ;  /* 0x0000030000047ab9 */ /* 0x000fe20000000800 */
[----:B------:R-:W-:Y:S01]  /*f200*/  UIADD3 UR16, UR5, -0x1, URZ ;  /* 0xffffffff05107890 */ /* 0x000fe2000fffe03f */
[----:B------:R-:W-:Y:S01]  /*f210*/  BSSY B0, `(.L_x_389) ;  /* 0x00000cd000007945 */ /* 0x000fe20003800000 */
[----:B------:R-:W-:Y:S01]  /*f220*/  ULDC UR6, c[0x0][0x658] ;  /* 0x0001960000067ab9 */ /* 0x000fe20000000800 */
[----:B------:R-:W-:Y:S01]  /*f230*/  ULDC UR5, c[0x0][0x10] ;  /* 0x0000040000057ab9 */ /* 0x000fe20000000800 */
[----:B------:R-:W-:Y:S01]  /*f240*/  UMOV UR7, 0xffffffff ;  /* 0xffffffff00077882 */ /* 0x000fe20000000000 */
[----:B------:R-:W-:Y:S01]  /*f250*/  UMOV UR8, 0x1 ;  /* 0x0000000100087882 */ /* 0x000fe20000000000 */
[----:B------:R-:W-:Y:S01]  /*f260*/  UIMAD.WIDE.U32 UR4, UR4, UR5, URZ ;  /* 0x00000005040472a5 */ /* 0x000fe2000f8e003f */
[----:B------:R-:W-:Y:S01]  /*f270*/  IMAD.MOV.U32 R9, RZ, RZ, 0x1 ;  /* 0x00000001ff097424 */ /* 0x000fe200078e00ff */
[----:B------:R-:W-:Y:S01]  /*f280*/  USHF.L.U32 UR7, UR7, UR6, URZ ;  /* 0x0000000607077299 */ /* 0x000fe2000800063f */
[----:B------:R-:W-:Y:S01]  /*f290*/  LOP3.LUT R11, R17, 0x2, RZ, 0xfc, !PT ;  /* 0x00000002110b7812 */ /* 0x000fe200078efcff */
[----:B------:R-:W-:Y:S01]  /*f2a0*/  USHF.L.U32 UR18, UR8, UR6, URZ ;  /* 0x0000000608127299 */ /* 0x000fe2000800063f */
[----:B------:R-:W-:Y:S01]  /*f2b0*/  IMAD.MOV.U32 R6, RZ, RZ, RZ ;  /* 0x000000ffff067224 */ /* 0x000fe200078e00ff */
[----:B------:R-:W-:Y:S01]  /*f2c0*/  ULOP3.LUT UR17, URZ, UR7, URZ, 0x33, !UPT ;  /* 0x000000073f117292 */ /* 0x000fe2000f8e333f */
[----:B------:R-:W-:Y:S01]  /*f2d0*/  ULDC UR6, c[0x0][0x14] ;  /* 0x0000050000067ab9 */ /* 0x000fe20000000800 */
[----:B------:R-:W-:Y:S01]  /*f2e0*/  ULDC.64 UR22, c[0x0][0x198] ;  /* 0x0000660000167ab9 */ /* 0x000fe20000000a00 */
[----:B------:R-:W-:-:S02]  /*f2f0*/  UIMAD.WIDE.U32 UR20, UR4, UR6, URZ ;  /* 0x00000006041472a5 */ /* 0x000fc4000f8e003f */
[----:B------:R-:W-:Y:S01]  /*f300*/  UIMAD UR13, UR5, UR6, URZ ;  /* 0x00000006050d72a4 */ /* 0x000fe2000f8e023f */
[----:B0-----:R-:W-:-:S03]  /*f310*/  VIADD R0, R0, 0x1f ;  /* 0x0000001f00007836 */ /* 0x001fc60000000000 */
[----:B------:R-:W-:Y:S02]  /*f320*/  UIADD3 UR13, UR21, UR13, URZ ;  /* 0x0000000d150d7290 */ /* 0x000fe4000fffe03f */
[----:B------:R-:W-:-:S04]  /*f330*/  SHF.R.S32.HI R3, RZ, 0x1f, R0 ;  /* 0x0000001fff037819 */ /* 0x000fc80000011400 */
[----:B------:R-:W-:Y:S01]  /*f340*/  LEA.HI R3, R3, R0, RZ, 0x5 ;  /* 0x0000000003037211 */ /* 0x000fe200078f28ff */
[----:B------:R-:W-:Y:S01]  /*f350*/  IMAD.MOV.U32 R0, RZ, RZ, 0x1 ;  /* 0x00000001ff007424 */ /* 0x000fe200078e00ff */
[----:B-1----:R-:W-:Y:S02]  /*f360*/  LOP3.LUT R8, R8, 0x1, RZ, 0xc0, !PT ;  /* 0x0000000108087812 */ /* 0x002fe400078ec0ff */
[----:B------:R-:W-:-:S05]  /*f370*/  SHF.R.S32.HI R7, RZ, 0x5, R3 ;  /* 0x00000005ff077819 */ /* 0x000fca0000011403 */
[----:B------:R-:W-:-:S07]  /*f380*/  VIADD R10, R7, 0x1 ;  /* 0x00000001070a7836 */ /* 0x000fce0000000000 */
.L_x_400:
[----:B------:R-:W-:-:S03]  /*f390*/  UMOV UR4, 0xffffffff ;  /* 0xffffffff00047882 */ /* 0x000fc60000000000 */
[----:B------:R-:W-:Y:S05]  /*f3a0*/  BRA.DIV UR4, `(.L_x_390) ;  /* 0x00000012044c7947 */ /* 0x000fea000b800000 */
[----:B------:R-:W-:-:S13]  /*f3b0*/  ELECT P6, URZ, PT ;  /* 0x00000000003f782f */ /* 0x000fda00038c0000 */
.L_x_415:
[----:B------:R-:W0:Y:S01]  /*f3c0*/  LDC R2, c[0x0][0x28c] ;  /* 0x0000a300ff027b82 */ /* 0x000e220000000800 */
[----:B------:R-:W-:Y:S01]  /*f3d0*/  BSSY B1, `(.L_x_391) ;  /* 0x000003b000017945 */ /* 0x000fe20003800000 */
[----:B0-----:R-:W-:-:S13]  /*f3e0*/  ISETP.LT.OR P6, PT, R2, 0x1, !P6 ;  /* 0x000000010200780c */ /* 0x001fda00077c1670 */
[----:B------:R-:W-:Y:S05]  /*f3f0*/  @P6 BRA `(.L_x_392) ;  /* 0x0000000000e06947 */ /* 0x000fea0003800000 */
[----:B------:R-:W-:Y:S02]  /*f400*/  IMAD R21, R21, 0x2, R8 ;  /* 0x0000000215157824 */ /* 0x000fe400078e0208 */
[----:B------:R-:W-:Y:S02]  /*f410*/  IMAD.SHL.U32 R14, R12, 0x100, RZ ;  /* 0x000001000c0e7824 */ /* 0x000fe400078e00ff */
[----:B------:R-:W-:Y:S02]  /*f420*/  IMAD.MOV.U32 R18, RZ, RZ, RZ ;  /* 0x000000ffff127224 */ /* 0x000fe400078e00ff */
[----:B------:R-:W-:Y:S02]  /*f430*/  IMAD.MOV.U32 R2, RZ, RZ, R10 ;  /* 0x000000ffff027224 */ /* 0x000fe400078e000a */
[----:B------:R-:W-:Y:S02]  /*f440*/  IMAD.MOV.U32 R3, RZ, RZ, R0 ;  /* 0x000000ffff037224 */ /* 0x000fe400078e0000 */
[----:B------:R-:W-:-:S02]  /*f450*/  IMAD.MOV.U32 R5, RZ, RZ, R6 ;  /* 0x000000ffff057224 */ /* 0x000fc400078e0006 */
[----:B------:R-:W-:-:S07]  /*f460*/  IMAD R21, R21, 0x58, RZ ;  /* 0x0000005815157824 */ /* 0x000fce00078e02ff */
.L_x_395:
[----:B------:R-:W0:Y:S01]  /*f470*/  S2R R15, SR_CgaCtaId ;  /* 0x00000000000f7919 */ /* 0x000e220000008800 */
[----:B------:R-:W-:Y:S01]  /*f480*/  MOV R4, 0x400 ;  /* 0x0000040000047802 */ /* 0x000fe20000000f00 */
[----:B------:R-:W1:Y:S03]  /*f490*/  S2R R12, SR_TID.X ;  /* 0x00000000000c7919 */ /* 0x000e660000002100 */
[----:B0-----:R-:W-:Y:S02]  /*f4a0*/  LEA R16, R15, R4, 0x18 ;  /* 0x000000040f107211 */ /* 0x001fe400078ec0ff */
[----:B------:R-:W-:Y:S02]  /*f4b0*/  SHF.L.U32 R4, R3, 0x1f, RZ ;  /* 0x0000001f03047819 */ /* 0x000fe400000006ff */
[----:B-1----:R-:W-:Y:S01]  /*f4c0*/  LOP3.LUT P1, RZ, R12, 0x7f, RZ, 0xc0, !PT ;  /* 0x0000007f0cff7812 */ /* 0x002fe2000782c0ff */
[----:B------:R-:W-:-:S04]  /*f4d0*/  IMAD R15, R5, 0x8, R16 ;  /* 0x00000008050f7824 */ /* 0x000fc800078e0210 */
[----:B------:R-:W0:Y:S08]  /*f4e0*/  SYNCS.PHASECHK.TRANS64.TRYWAIT P0, [R15+URZ+0x40], R4 ;  /* 0x000040040f0075a7 */ /* 0x000e30000800017f */
[----:B------:R-:W1:Y:S01]  /*f4f0*/  @!P1 LDC R12, c[0x0][0x500] ;  /* 0x00014000ff0c9b82 */ /* 0x000e620000000800 */
[----:B0-----:R-:W-:Y:S05]  /*f500*/  @!P0 BRA `(.L_x_393) ;  /* 0x0000001000148947 */ /* 0x001fea0003800000 */
.L_x_416:
[----:B0-----:R-:W-:Y:S01]  /*f510*/  PRMT R4, R11, 0x9910, RZ ;  /* 0x000099100b047816 */ /* 0x001fe200000000ff */
[----:B-1----:R0:W-:Y:S03]  /*f520*/  @!P1 SYNCS.ARRIVE.TRANS64 RZ, [R15+URZ], R12 ;  /* 0x0000000c0fff99a7 */ /* 0x0021e6000800003f */
[----:B------:R-:W-:-:S13]  /*f530*/  ISETP.NE.AND P0, PT, R4, 0x2, PT ;  /* 0x000000020400780c */ /* 0x000fda0003f05270 */
[----:B0-----:R-:W-:Y:S05]  /*f540*/  @P0 BRA `(.L_x_394) ;  /* 0x0000000000040947 */ /* 0x001fea0003800000 */
[----:B------:R-:W-:Y:S01]  /*f550*/  BPT.TRAP 0x1 ;  /* 0x000000040000795c */ /* 0x000fe20000300000 */
.L_x_394:
[----:B------:R-:W-:Y:S01]  /*f560*/  IMAD R4, R5, 0x2, R8 ;  /* 0x0000000205047824 */ /* 0x000fe200078e0208 */
[----:B------:R-:W-:Y:S01]  /*f570*/  R2UR UR9, R15 ;  /* 0x000000000f0972ca */ /* 0x000fe200000e0000 */
[--C-:B------:R-:W-:Y:S01]  /*f580*/  IMAD R12, R5, 0x4000, R16.reuse ;  /* 0x00004000050c7824 */ /* 0x100fe200078e0210 */
[----:B------:R-:W-:Y:S01]  /*f590*/  UIADD3 UR4, UP0, UR22, 0xf0, URZ ;  /* 0x000000f016047890 */ /* 0x000fe2000ff1e03f */
[----:B------:R-:W-:Y:S01]  /*f5a0*/  IMAD R4, R4, 0xb00, RZ ;  /* 0x00000b0004047824 */ /* 0x000fe200078e02ff */
[----:B------:R-:W-:Y:S01]  /*f5b0*/  R2UR UR11, R14 ;  /* 0x000000000e0b72ca */ /* 0x000fe200000e0000 */
[----:B------:R-:W-:Y:S01]  /*f5c0*/  VIADD R2, R2, 0xffffffff ;  /* 0xffffffff02027836 */ /* 0x000fe20000000000 */
[----:B------:R-:W-:Y:S01]  /*f5d0*/  R2UR UR5, R12 ;  /* 0x000000000c0572ca */ /* 0x000fe200000e0000 */
[----:B------:R-:W-:Y:S01]  /*f5e0*/  IMAD R4, R4, 0x2, R16 ;  /* 0x0000000204047824 */ /* 0x000fe200078e0210 */
[----:B------:R-:W-:Y:S01]  /*f5f0*/  R2UR UR10, R18 ;  /* 0x00000000120a72ca */ /* 0x000fe200000e0000 */
[----:B------:R-:W-:Y:S01]  /*f600*/  UIADD3 UR24, UP1, UR22, 0x1f0, URZ ;  /* 0x000001f016187890 */ /* 0x000fe2000ff3e03f */
[----:B------:R-:W-:Y:S01]  /*f610*/  R2UR UR12, R13 ;  /* 0x000000000d0c72ca */ /* 0x000fe200000e0000 */
[----:B------:R-:W-:Y:S01]  /*f620*/  VIADD R5, R5, 0x1 ;  /* 0x0000000105057836 */ /* 0x000fe20000000000 */
[----:B------:R-:W-:Y:S01]  /*f630*/  R2UR UR8, R4 ;  /* 0x00000000040872ca */ /* 0x000fe200000e0000 */
[----:B------:R-:W-:Y:S01]  /*f640*/  UIADD3.X UR25, URZ, UR23, URZ, UP1, !UPT ;  /* 0x000000173f197290 */ /* 0x000fe20008ffe43f */
[----:B------:R-:W-:Y:S01]  /*f650*/  R2UR UR19, R21 ;  /* 0x00000000151372ca */ /* 0x000fe200000e0000 */
[----:B------:R-:W-:Y:S01]  /*f660*/  UMOV UR6, 0x0 ;  /* 0x0000000000067882 */ /* 0x000fe20000000000 */
[----:B------:R-:W-:Y:S01]  /*f670*/  ISETP.GT.AND P1, PT, R2, 0x1, PT ;  /* 0x000000010200780c */ /* 0x000fe20003f24270 */
[----:B------:R-:W-:Y:S01]  /*f680*/  UMOV UR7, 0x10000000 ;  /* 0x1000000000077882 */ /* 0x000fe20000000000 */
[C---:B------:R-:W-:Y:S01]  /*f690*/  ISETP.NE.AND P0, PT, R5.reuse, 0x8, PT ;  /* 0x000000080500780c */ /* 0x040fe20003f05270 */
[----:B------:R-:W-:Y:S01]  /*f6a0*/  UIADD3 UR14, UR5, 0x180, URZ ;  /* 0x00000180050e7890 */ /* 0x000fe2000fffe03f */
[----:B------:R-:W-:Y:S01]  /*f6b0*/  VIADD R18, R18, 0x20 ;  /* 0x0000002012127836 */ /* 0x000fe20000000000 */
[----:B------:R-:W-:Y:S01]  /*f6c0*/  UIADD3.X UR5, URZ, UR23, URZ, UP0, !UPT ;  /* 0x000000173f057290 */ /* 0x000fe200087fe43f */
[----:B------:R-:W-:Y:S01]  /*f6d0*/  SEL R4, RZ, 0x1, P0 ;  /* 0x00000001ff047807 */ /* 0x000fe20000000000 */
[----:B------:R-:W-:Y:S01]  /*f6e0*/  UMOV UR26, 0x30000 ;  /* 0x00030000001a7882 */ /* 0x000fe20000000000 */
[----:B------:R-:W-:Y:S01]  /*f6f0*/  SEL R5, R5, RZ, P0 ;  /* 0x000000ff05057207 */ /* 0x000fe20000000000 */
[----:B------:R-:W-:Y:S01]  /*f700*/  UIADD3 UR15, UR8, 0x20180, URZ ;  /* 0x00020180080f7890 */ /* 0x000fe2000fffe03f */
[----:B------:R-:W-:-:S02]  /*f710*/  LOP3.LUT R3, R3, R4, RZ, 0x3c, !PT ;  /* 0x0000000403037212 */ /* 0x000fc400078e3cff */
[----:B------:R-:W-:Y:S02]  /*f720*/  UMOV UR8, UR14 ;  /* 0x0000000e00087c82 */ /* 0x000fe40008000000 */
[----:B------:R0:W-:Y:S02]  /*f730*/  UTMALDG.3D [UR8], [UR4], desc[UR6] ;  /* 0x00000608040075b4 */ /* 0x0001e40008011000 */
[----:B0-----:R-:W-:Y:S01]  /*f740*/  UMOV UR8, UR15 ;  /* 0x0000000f00087c82 */ /* 0x001fe20008000000 */
[----:B------:R-:W-:Y:S02]  /*f750*/  UMOV UR11, UR19 ;  /* 0x00000013000b7c82 */ /* 0x000fe40008000000 */
[----:B------:R0:W-:Y:S02]  /*f760*/  UTMALDG.3D.MULTICAST [UR8], [UR24], UR26, desc[UR6] ;  /* 0x00000608180073b4 */ /* 0x0001e4000801181a */
[----:B0-----:R-:W-:Y:S05]  /*f770*/  @P1 BRA `(.L_x_395) ;  /* 0xfffffffc003c1947 */ /* 0x001fea000383ffff */
.L_x_392:
[----:B------:R-:W-:Y:S05]  /*f780*/  BSYNC B1 ;  /* 0x0000000000017941 */ /* 0x000fea0003800000 */
.L_x_391:
[----:B------:R-:W-:Y:S01]  /*f790*/  LOP3.LUT P1, RZ, R9, 0xff, RZ, 0xc0, !PT ;  /* 0x000000ff09ff7812 */ /* 0x000fe2000782c0ff */
[C---:B------:R-:W-:Y:S01]  /*f7a0*/  IMAD.IADD R6, R7.reuse, 0x1, R6 ;  /* 0x0000000107067824 */ /* 0x040fe200078e0206 */
[----:B------:R-:W-:Y:S01]  /*f7b0*/  IADD3 R22, P2, R22, UR20, RZ ;  /* 0x0000001416167c10 */ /* 0x000fe2000ff5e0ff */
[----:B------:R-:W-:Y:S01]  /*f7c0*/  ULDC.64 UR4, c[0x0][0x650] ;  /* 0x0001940000047ab9 */ /* 0x000fe20000000a00 */
[----:B------:R-:W-:Y:S01]  /*f7d0*/  BSSY B1, `(.L_x_396) ;  /* 0x000006e000017945 */ /* 0x000fe20003800000 */
[----:B------:R-:W-:Y:S01]  /*f7e0*/  IMAD.MOV.U32 R12, RZ, RZ, -0x1 ;  /* 0xffffffffff0c7424 */ /* 0x000fe200078e00ff */
[----:B------:R-:W-:Y:S01]  /*f7f0*/  ISETP.GT.U32.AND P0, PT, R6, 0x7, PT ;  /* 0x000000070600780c */ /* 0x000fe20003f04070 */
[----:B------:R-:W-:Y:S01]  /*f800*/  IMAD.MOV.U32 R21, RZ, RZ, -0x1 ;  /* 0xffffffffff157424 */ /* 0x000fe200078e00ff */
[----:B------:R-:W-:Y:S01]  /*f810*/  SHF.R.U32.HI R2, RZ, 0x3, R6 ;  /* 0x00000003ff027819 */ /* 0x000fe20000011606 */
[----:B------:R-:W-:Y:S01]  /*f820*/  IMAD.MOV.U32 R13, RZ, RZ, -0x1 ;  /* 0xffffffffff0d7424 */ /* 0x000fe200078e00ff */
[----:B------:R-:W-:-:S02]  /*f830*/  ISETP.LT.U32.AND P0, PT, R7, 0x8, P0 ;  /* 0x000000080700780c */ /* 0x000fc40000701070 */
[----:B------:R-:W-:Y:S01]  /*f840*/  IADD3.X R19, R19, UR13, RZ, P2, !PT ;  /* 0x0000000d13137c10 */ /* 0x000fe200097fe4ff */
[----:B------:R-:W0:Y:S01]  /*f850*/  @P1 S2R R4, SR_CgaCtaId ;  /* 0x0000000000041919 */ /* 0x000e220000008800 */
[----:B------:R-:W-:Y:S02]  /*f860*/  @P1 MOV R3, 0x400 ;  /* 0x0000040000031802 */ /* 0x000fe40000000f00 */
[----:B------:R-:W-:Y:S02]  /*f870*/  ISETP.GE.U32.AND P2, PT, R22, UR4, PT ;  /* 0x0000000416007c0c */ /* 0x000fe4000bf46070 */
[----:B------:R-:W-:Y:S02]  /*f880*/  LOP3.LUT R2, R2, 0x1, RZ, 0xc0, !PT ;  /* 0x0000000102027812 */ /* 0x000fe400078ec0ff */
[----:B------:R-:W-:Y:S02]  /*f890*/  LOP3.LUT R6, R6, 0x7, RZ, 0xc0, !PT ;  /* 0x0000000706067812 */ /* 0x000fe400078ec0ff */
[----:B------:R-:W-:-:S02]  /*f8a0*/  PRMT R9, RZ, 0x7610, R9 ;  /* 0x00007610ff097816 */ /* 0x000fc40000000009 */
[----:B0-----:R-:W-:-:S04]  /*f8b0*/  @P1 LEA R3, R4, R3, 0x18 ;  /* 0x0000000304031211 */ /* 0x001fc800078ec0ff */
[----:B------:R0:W-:Y:S01]  /*f8c0*/  @P1 SYNCS.ARRIVE.TRANS64.A1T0 RZ, [R3+URZ+0x98], RZ ;  /* 0x000098ff03ff19a7 */ /* 0x0001e2000810003f */
[----:B------:R-:W-:-:S04]  /*f8d0*/  ISETP.NE.U32.AND P1, PT, R2, 0x1, PT ;  /* 0x000000010200780c */ /* 0x000fc80003f25070 */
[----:B------:R-:W-:Y:S02]  /*f8e0*/  ISETP.GT.U32.AND P1, PT, R7, 0x7, !P1 ;  /* 0x000000070700780c */ /* 0x000fe40004f24070 */
[----:B0-----:R-:W-:Y:S02]  /*f8f0*/  SEL R3, RZ, 0x1, !P0 ;  /* 0x00000001ff037807 */ /* 0x001fe40004000000 */
[----:B------:R-:W-:Y:S02]  /*f900*/  ISETP.GE.U32.AND.EX P0, PT, R19, UR5, PT, P2 ;  /* 0x0000000513007c0c */ /* 0x000fe4000bf06120 */
[----:B------:R-:W-:-:S04]  /*f910*/  SEL R2, RZ, 0x1, !P1 ;  /* 0x00000001ff027807 */ /* 0x000fc80004800000 */
[----:B------:R-:W-:Y:S02]  /*f920*/  LOP3.LUT R0, R2, R0, R3, 0x96, !PT ;  /* 0x0000000002007212 */ /* 0x000fe400078e9603 */
[----:B------:R-:W-:-:S05]  /*f930*/  PRMT R2, RZ, 0x7610, R2 ;  /* 0x00007610ff027816 */ /* 0x000fca0000000002 */
[----:B------:R-:W-:Y:S05]  /*f940*/  @P0 BRA `(.L_x_397) ;  /* 0x0000000400580947 */ /* 0x000fea0003800000 */
[----:B------:R-:W0:Y:S01]  /*f950*/  S2R R14, SR_CTAID.X ;  /* 0x00000000000e7919 */ /* 0x000e220000002500 */
[----:B------:R-:W-:Y:S01]  /*f960*/  ULDC.64 UR4, c[0x0][0x628] ;  /* 0x00018a0000047ab9 */ /* 0x000fe20000000a00 */
[----:B------:R-:W1:Y:S01]  /*f970*/  LDC R15, c[0x0][0x144] ;  /* 0x00005100ff0f7b82 */ /* 0x000e620000000800 */
[----:B------:R-:W-:Y:S01]  /*f980*/  ISETP.NE.U32.AND P0, PT, RZ, UR4, PT ;  /* 0x00000004ff007c0c */ /* 0x000fe2000bf05070 */
[----:B------:R-:W2:Y:S01]  /*f990*/  S2R R12, SR_CTAID.Y ;  /* 0x00000000000c7919 */ /* 0x000ea20000002600 */
[----:B------:R-:W-:Y:S01]  /*f9a0*/  ULDC UR7, c[0x0][0x630] ;  /* 0x00018c0000077ab9 */ /* 0x000fe20000000800 */
[----:B------:R-:W-:Y:S01]  /*f9b0*/  ULDC UR8, c[0x0][0x150] ;  /* 0x0000540000087ab9 */ /* 0x000fe20000000800 */
[----:B------:R-:W-:Y:S01]  /*f9c0*/  ISETP.NE.AND.EX P0, PT, RZ, UR5, PT, P0 ;  /* 0x00000005ff007c0c */ /* 0x000fe2000bf05300 */
[----:B------:R-:W-:Y:S02]  /*f9d0*/  IMAD.MOV.U32 R2, RZ, RZ, R22 ;  /* 0x000000ffff027224 */ /* 0x000fe400078e0016 */
[----:B------:R-:W-:Y:S01]  /*f9e0*/  IMAD.MOV.U32 R3, RZ, RZ, R19 ;  /* 0x000000ffff037224 */ /* 0x000fe200078e0013 */
[----:B0-----:R-:W-:-:S09]  /*f9f0*/  I2FP.F32.U32 R16, R14 ;  /* 0x0000000e00107245 */ /* 0x001fd20000201000 */
[----:B------:R-:W-:Y:S05]  /*fa00*/  @!P0 BRA `(.L_x_398) ;  /* 0x0000000000288947 */ /* 0x000fea0003800000 */
[----:B------:R-:W-:Y:S02]  /*fa10*/  ULDC UR6, c[0x0][0x634] ;  /* 0x00018d0000067ab9 */ /* 0x000fe40000000800 */
[----:B------:R-:W-:-:S05]  /*fa20*/  IADD3 R3, P0, R22, UR6, RZ ;  /* 0x0000000616037c10 */ /* 0x000fca000ff1e0ff */
[----:B------:R-:W-:-:S04]  /*fa30*/  IMAD.X R13, RZ, RZ, R19, P0 ;  /* 0x000000ffff0d7224 */ /* 0x000fc800000e0613 */
[----:B------:R-:W-:-:S04]  /*fa40*/  IMAD.WIDE.U32 R4, R13, UR4, RZ ;  /* 0x000000040d047c25 */ /* 0x000fc8000f8e00ff */
[----:B------:R-:W-:-:S04]  /*fa50*/  IMAD.WIDE.U32 R4, P0, R3, UR5, R4 ;  /* 0x0000000503047c25 */ /* 0x000fc8000f800004 */
[----:B------:R-:W-:-:S04]  /*fa60*/  IMAD.WIDE.U32 R2, R3, UR4, RZ ;  /* 0x0000000403027c25 */ /* 0x000fc8000f8e00ff */
[----:B------:R-:W-:Y:S01]  /*fa70*/  IMAD.MOV.U32 R2, RZ, RZ, R5 ;  /* 0x000000ffff027224 */ /* 0x000fe200078e0005 */
[----:B------:R-:W-:Y:S01]  /*fa80*/  IADD3 RZ, P1, R3, R4, RZ ;  /* 0x0000000403ff7210 */ /* 0x000fe20007f3e0ff */
[----:B------:R-:W-:-:S04]  /*fa90*/  IMAD.X R3, RZ, RZ, RZ, P0 ;  /* 0x000000ffff037224 */ /* 0x000fc800000e06ff */
[----:B------:R-:W-:-:S08]  /*faa0*/  IMAD.WIDE.U32.X R2, R13, UR5, R2, P1 ;  /* 0x000000050d027c25 */ /* 0x000fd000088e0402 */
.L_x_398:
[----:B------:R-:W-:Y:S01]  /*fab0*/  FMUL R16, R16, UR8 ;  /* 0x0000000810107c20 */ /* 0x000fe20008400000 */
[--C-:B------:R-:W-:Y:S01]  /*fac0*/  SHF.R.U64 R13, R2, UR7, R3.reuse ;  /* 0x00000007020d7c19 */ /* 0x100fe20008001203 */
[----:B------:R-:W-:Y:S01]  /*fad0*/  ULDC.64 UR4, c[0x0][0x620] ;  /* 0x0001880000047ab9 */ /* 0x000fe20000000a00 */
[----:B------:R-:W-:Y:S01]  /*fae0*/  SHF.R.U32.HI R2, RZ, UR7, R3 ;  /* 0x00000007ff027c19 */ /* 0x000fe20008011603 */
[----:B------:R-:W-:Y:S01]  /*faf0*/  IMAD.MOV.U32 R3, RZ, RZ, R19 ;  /* 0x000000ffff037224 */ /* 0x000fe200078e0013 */
[----:B------:R-:W-:Y:S01]  /*fb00*/  IADD3 R21, P0, RZ, -R13, RZ ;  /* 0x8000000dff157210 */ /* 0x000fe20007f1e0ff */
[----:B------:R-:W0:Y:S01]  /*fb10*/  F2I.U32.TRUNC.NTZ R16, R16 ;  /* 0x0000001000107305 */ /* 0x000e22000020f000 */
[----:B------:R-:W-:-:S03]  /*fb20*/  ULDC.64 UR6, c[0x0][0x640] ;  /* 0x0001900000067ab9 */ /* 0x000fc60000000a00 */
[----:B------:R-:W-:Y:S01]  /*fb30*/  IMAD.X R2, RZ, RZ, ~R2, P0 ;  /* 0x000000ffff027224 */ /* 0x000fe200000e0e02 */
[----:B------:R-:W-:-:S03]  /*fb40*/  ISETP.NE.U32.AND P0, PT, RZ, UR6, PT ;  /* 0x00000006ff007c0c */ /* 0x000fc6000bf05070 */
[----:B------:R-:W-:Y:S01]  /*fb50*/  IMAD R2, R2, UR4, RZ ;  /* 0x0000000402027c24 */ /* 0x000fe2000f8e02ff */
[----:B------:R-:W-:-:S03]  /*fb60*/  ISETP.NE.AND.EX P0, PT, RZ, UR7, PT, P0 ;  /* 0x00000007ff007c0c */ /* 0x000fc6000bf05300 */
[C---:B------:R-:W-:Y:S01]  /*fb70*/  IMAD R5, R21.reuse, UR5, R2 ;  /* 0x0000000515057c24 */ /* 0x040fe2000f8e0202 */
[----:B------:R-:W-:Y:S01]  /*fb80*/  ULDC UR5, c[0x0][0x154] ;  /* 0x0000550000057ab9 */ /* 0x000fe20000000800 */
[----:B------:R-:W-:Y:S02]  /*fb90*/  IMAD.MOV.U32 R2, RZ, RZ, R22 ;  /* 0x000000ffff027224 */ /* 0x000fe400078e0016 */
[----:B0-----:R-:W-:Y:S02]  /*fba0*/  IMAD.MOV R4, RZ, RZ, -R16 ;  /* 0x000000ffff047224 */ /* 0x001fe400078e0a10 */
[----:B------:R-:W-:Y:S01]  /*fbb0*/  IMAD.WIDE.U32 R2, R21, UR4, R2 ;  /* 0x0000000415027c25 */ /* 0x000fe2000f8e0002 */
[----:B------:R-:W-:-:S03]  /*fbc0*/  ULDC UR4, c[0x0][0x618] ;  /* 0x0001860000047ab9 */ /* 0x000fc60000000800 */
[----:B-1----:R-:W-:Y:S01]  /*fbd0*/  IMAD R14, R15, R4, R14 ;  /* 0x000000040f0e7224 */ /* 0x002fe200078e020e */
[----:B--2---:R-:W-:Y:S01]  /*fbe0*/  I2FP.F32.U32 R4, R12 ;  /* 0x0000000c00047245 */ /* 0x004fe20000201000 */
[----:B------:R-:W-:Y:S01]  /*fbf0*/  IMAD.IADD R3, R3, 0x1, R5 ;  /* 0x0000000103037824 */ /* 0x000fe200078e0205 */
[----:B------:R-:W0:Y:S03]  /*fc00*/  LDC R15, c[0x0][0x148] ;  /* 0x00005200ff0f7b82 */ /* 0x000e260000000800 */
[----:B------:R-:W-:Y:S01]  /*fc10*/  FMUL R4, R4, UR5 ;  /* 0x0000000504047c20 */ /* 0x000fe20008400000 */
[--C-:B------:R-:W-:Y:S02]  /*fc20*/  SHF.R.U64 R16, R2, UR4, R3.reuse ;  /* 0x0000000402107c19 */ /* 0x100fe40008001203 */
[----:B------:R-:W-:Y:S01]  /*fc30*/  SHF.R.U32.HI R3, RZ, UR4, R3 ;  /* 0x00000004ff037c19 */ /* 0x000fe20008011603 */
[----:B------:R-:W-:Y:S01]  /*fc40*/  ULDC UR4, c[0x0][0x608] ;  /* 0x0001820000047ab9 */ /* 0x000fe20000000800 */
[----:B------:R1:W2:Y:S02]  /*fc50*/  F2I.U32.TRUNC.NTZ R21, R4 ;  /* 0x0000000400157305 */ /* 0x0002a4000020f000 */
[----:B------:R-:W-:-:S02]  /*fc60*/  SHF.R.U64 R20, R16, UR4, R3 ;  /* 0x0000000410147c19 */ /* 0x000fc40008001203 */
[----:B------:R-:W-:Y:S01]  /*fc70*/  SHF.R.U32.HI R3, RZ, UR4, R3 ;  /* 0x00000004ff037c19 */ /* 0x000fe20008011603 */
[----:B------:R-:W-:-:S03]  /*fc80*/  ULDC UR4, c[0x0][0x658] ;  /* 0x0001960000047ab9 */ /* 0x000fc60000000800 */
[--C-:B------:R-:W-:Y:S02]  /*fc90*/  SHF.R.U64 R18, R20, UR4, R3.reuse ;  /* 0x0000000414127c19 */ /* 0x100fe40008001203 */
[----:B------:R-:W-:-:S03]  /*fca0*/  SHF.R.U32.HI R23, RZ, UR4, R3 ;  /* 0x00000004ff177c19 */ /* 0x000fc60008011603 */
[----:B------:R-:W-:Y:S02]  /*fcb0*/  IMAD.MOV.U32 R2, RZ, RZ, R18 ;  /* 0x000000ffff027224 */ /* 0x000fe400078e0012 */
[----:B------:R-:W-:Y:S01]  /*fcc0*/  IMAD.MOV.U32 R3, RZ, RZ, R23 ;  /* 0x000000ffff037224 */ /* 0x000fe200078e0017 */
[----:B-12---:R-:W-:Y:S06]  /*fcd0*/  @!P0 BRA `(.L_x_399) ;  /* 0x0000000000288947 */ /* 0x006fec0003800000 */
        /* <DEDUP_REMOVED lines=10> */
.L_x_399:
[----:B------:R-:W1:Y:S01]  /*fd80*/  LDC R4, c[0x0][0x65c] ;  /* 0x00019700ff047b82 */ /* 0x000e620000000800 */
[----:B------:R-:W-:Y:S01]  /*fd90*/  ULDC UR4, c[0x0][0x648] ;  /* 0x0001920000047ab9 */ /* 0x000fe20000000800 */
[----:B------:R-:W-:Y:S01]  /*fda0*/  IMAD.MOV R21, RZ, RZ, -R21 ;  /* 0x000000ffff157224 */ /* 0x000fe200078e0a15 */
[----:B------:R-:W-:Y:S01]  /*fdb0*/  SHF.R.U64 R3, R2, UR4, R3 ;  /* 0x0000000402037c19 */ /* 0x000fe20008001203 */
[----:B------:R-:W-:Y:S01]  /*fdc0*/  ULDC UR4, c[0x0][0x638] ;  /* 0x00018e0000047ab9 */ /* 0x000fe20000000800 */
[----:B------:R-:W-:Y:S01]  /*fdd0*/  LOP3.LUT R20, R20, UR17, RZ, 0xc0, !PT ;  /* 0x0000001114147c12 */ /* 0x000fe2000f8ec0ff */
[----:B------:R-:W-:Y:S01]  /*fde0*/  ULDC UR5, c[0x0][0x610] ;  /* 0x0001840000057ab9 */ /* 0x000fe20000000800 */
[----:B------:R-:W-:Y:S02]  /*fdf0*/  IMAD.MOV.U32 R2, RZ, RZ, 0x1 ;  /* 0x00000001ff027424 */ /* 0x000fe400078e00ff */
[----:B------:R-:W-:Y:S02]  /*fe00*/  IMAD.MOV R5, RZ, RZ, -R3 ;  /* 0x000000ffff057224 */ /* 0x000fe400078e0a03 */
[----:B------:R-:W-:-:S02]  /*fe10*/  IMAD R3, R3, UR18, R20 ;  /* 0x0000001203037c24 */ /* 0x000fc4000f8e0214 */
[----:B------:R-:W-:Y:S01]  /*fe20*/  IMAD R18, R5, UR4, R18 ;  /* 0x0000000405127c24 */ /* 0x000fe2000f8e0212 */
[----:B------:R-:W-:Y:S01]  /*fe30*/  ULDC UR4, c[0x0][0x600] ;  /* 0x0001800000047ab9 */ /* 0x000fe20000000800 */
[----:B-1----:R-:W-:-:S13]  /*fe40*/  ISETP.NE.AND P0, PT, R4, 0x1, PT ;  /* 0x000000010400780c */ /* 0x002fda0003f05270 */
[----:B0-----:R-:W-:Y:S01]  /*fe50*/  @P0 IMAD R14, R15, R21, R12 ;  /* 0x000000150f0e0224 */ /* 0x001fe200078e020c */
[----:B------:R-:W-:-:S03]  /*fe60*/  LOP3.LUT R15, R16, UR16, RZ, 0xc0, !PT ;  /* 0x00000010100f7c12 */ /* 0x000fc6000f8ec0ff */
[----:B------:R-:W-:Y:S02]  /*fe70*/  IMAD R14, R3, UR5, R14 ;  /* 0x00000005030e7c24 */ /* 0x000fe4000f8e020e */
[----:B------:R-:W-:-:S05]  /*fe80*/  IMAD R3, R18, UR4, R15 ;  /* 0x0000000412037c24 */ /* 0x000fca000f8e020f */
[----:B------:R-:W-:Y:S02]  /*fe90*/  SEL R21, R3, R14, !P0 ;  /* 0x0000000e03157207 */ /* 0x000fe40004000000 */
[----:B------:R-:W-:-:S07]  /*fea0*/  SEL R12, R14, R3, !P0 ;  /* 0x000000030e0c7207 */ /* 0x000fce0004000000 */
.L_x_397:
[----:B------:R-:W-:Y:S05]  /*feb0*/  BSYNC B1 ;  /* 0x0000000000017941 */ /* 0x000fea0003800000 */
.L_x_396:
[----:B------:R-:W-:-:S13]  /*fec0*/  LOP3.LUT P0, RZ, R2, 0xff, RZ, 0xc0, !PT ;  /* 0x000000ff02ff7812 */ /* 0x000fda000780c0ff */
[----:B------:R-:W-:Y:S05]  /*fed0*/  @P0 BRA `(.L_x_400) ;  /* 0xfffffff4002c0947 */ /* 0x000fea000383ffff */
[----:B------:R-:W-:Y:S05]  /*fee0*/  BSYNC B0 ;  /* 0x0000000000007941 */ /* 0x000fea0003800000 */
.L_x_389:
[----:B------:R-:W-:-:S03]  /*fef0*/  UMOV UR4, 0xffffffff ;  /* 0xffffffff00047882 */ /* 0x000fc60000000000 */
[----:B------:R-:W-:Y:S05]  /*ff00*/  BRA.DIV UR4, `(.L_x_401) ;  /* 0x0000000604a87947 */ /* 0x000fea000b800000 */
[----:B------:R-:W-:-:S13]  /*ff10*/  ELECT P6, URZ, PT ;  /* 0x00000000003f782f */ /* 0x000fda00038c0000 */
.L_x_419:
[----:B------:R-:W-:Y:S04]  /*ff20*/  BSSY B0, `(.L_x_402) ;  /* 0x000004f000007945 */ /* 0x000fe80003800000 */
[----:B------:R-:W-:Y:S05]  /*ff30*/  @!P6 BRA `(.L_x_403) ;  /* 0x000000040034e947 */ /* 0x000fea0003800000 */
[----:B------:R-:W-:-:S04]  /*ff40*/  LOP3.LUT R17, R17, 0x2, RZ, 0xfc, !PT ;  /* 0x0000000211117812 */ /* 0x000fc800078efcff */
[----:B------:R-:W-:-:S13]  /*ff50*/  ISETP.NE.AND P0, PT, R17, 0x3, PT ;  /* 0x000000031100780c */ /* 0x000fda0003f05270 */
[----:B------:R-:W-:Y:S05]  /*ff60*/  @!P0 BRA `(.L_x_404) ;  /* 0x0000000000048947 */ /* 0x000fea0003800000 */
[----:B------:R-:W-:Y:S01]  /*ff70*/  BPT.TRAP 0x1 ;  /* 0x000000040000795c */ /* 0x000fe20000300000 */
.L_x_404:
[----:B------:R-:W0:Y:S01]  /*ff80*/  S2R R3, SR_CgaCtaId ;  /* 0x0000000000037919 */ /* 0x000e220000008800 */
[----:B------:R-:W-:-:S04]  /*ff90*/  MOV R2, 0x400 ;  /* 0x0000040000027802 */ /* 0x000fc80000000f00 */
[----:B0-----:R-:W-:Y:S02]  /*ffa0*/  LEA R3, R3, R2, 0x18 ;  /* 0x0000000203037211 */ /* 0x001fe400078ec0ff */
[----:B------:R-:W-:-:S03]  /*ffb0*/  SHF.L.U32 R2, R0, 0x1f, RZ ;  /* 0x0000001f00027819 */ /* 0x000fc600000006ff */
[----:B------:R-:W-:-:S04]  /*ffc0*/  VIADD R3, R3, 0x40 ;  /* 0x0000004003037836 */ /* 0x000fc80000000000 */
[C---:B------:R-:W-:Y:S02]  /*ffd0*/  IMAD R7, R6.reuse, 0x8, R3 ;  /* 0x0000000806077824 */ /* 0x040fe400078e0203 */
[----:B------:R-:W-:Y:S02]  /*ffe0*/  VIADD R6, R6, 0x1 ;  /* 0x0000000106067836 */ /* 0x000fe40000000000 */
[----:B------:R-:W0:Y:S03]  /*fff0*/  SYNCS.PHASECHK.TRANS64.TRYWAIT P0, [R7+URZ], R2 ;  /* 0x00000002070075a7 */ /* 0x000e26000800017f */
[----:B------:R-:W-:-:S04]  /*10000*/  ISETP.NE.AND P1, PT, R6, 0x8, PT ;  /* 0x000000080600780c */ /* 0x000fc80003f25270 */
[----:B------:R-:W-:Y:S02]  /*10010*/  SEL R5, RZ, 0x1, P1 ;  /* 0x00000001ff057807 */ /* 0x000fe40000800000 */
[----:B------:R-:W-:Y:S02]  /*10020*/  SEL R6, R6, RZ, P1 ;  /* 0x000000ff06067207 */ /* 0x000fe40000800000 */
[----:B------:R-:W-:-:S03]  /*10030*/  LOP3.LUT R5, R0, R5, RZ, 0x3c, !PT ;  /* 0x0000000500057212 */ /* 0x000fc600078e3cff */
[----:B------:R-:W-:Y:S01]  /*10040*/  IMAD R9, R6, 0x8, R3 ;  /* 0x0000000806097824 */ /* 0x000fe200078e0203 */
[----:B------:R-:W-:Y:S01]  /*10050*/  SHF.L.U32 R4, R5, 0x1f, RZ ;  /* 0x0000001f05047819 */ /* 0x000fe200000006ff */
[----:B0-----:R-:W-:Y:S06]  /*10060*/  @!P0 BRA `(.L_x_405) ;  /* 0x0000000400708947 */ /* 0x001fec0003800000 */
.L_x_420:
[----:B------:R-:W1:Y:S01]  /*10070*/  SYNCS.PHASECHK.TRANS64.TRYWAIT P0, [R9+URZ], R4 ;  /* 0x00000004090075a7 */ /* 0x000e62000800017f */
[----:B------:R-:W-:-:S05]  /*10080*/  VIADD R0, R6, 0x1 ;  /* 0x0000000106007836 */ /* 0x000fca0000000000 */
[----:B------:R-:W-:-:S04]  /*10090*/  ISETP.NE.AND P1, PT, R0, 0x8, PT ;  /* 0x000000080000780c */ /* 0x000fc80003f25270 */
[----:B0-----:R-:W-:Y:S02]  /*100a0*/  SEL R2, RZ, 0x1, P1 ;  /* 0x00000001ff027807 */ /* 0x001fe40000800000 */
[----:B------:R-:W-:Y:S02]  /*100b0*/  SEL R0, R0, RZ, P1 ;  /* 0x000000ff00007207 */ /* 0x000fe40000800000 */
[----:B------:R-:W-:-:S03]  /*100c0*/  LOP3.LUT R7, R5, R2, RZ, 0x3c, !PT ;  /* 0x0000000205077212 */ /* 0x000fc600078e3cff */
[----:B------:R-:W-:Y:S01]  /*100d0*/  IMAD R6, R0, 0x8, R3 ;  /* 0x0000000800067824 */ /* 0x000fe200078e0203 */
[----:B------:R-:W-:Y:S01]  /*100e0*/  SHF.L.U32 R5, R7, 0x1f, RZ ;  /* 0x0000001f07057819 */ /* 0x000fe200000006ff */
[----:B-1----:R-:W-:Y:S06]  /*100f0*/  @!P0 BRA `(.L_x_406) ;  /* 0x0000000400608947 */ /* 0x002fec0003800000 */
.L_x_421:
[----:B------:R-:W1:Y:S01]  /*10100*/  SYNCS.PHASECHK.TRANS64.TRYWAIT P0, [R6+URZ], R5 ;  /* 0x00000005060075a7 */ /* 0x000e62000800017f */
[----:B------:R-:W-:-:S05]  /*10110*/  VIADD R0, R0, 0x1 ;  /* 0x0000000100007836 */ /* 0x000fca0000000000 */
[----:B------:R-:W-:-:S04]  /*10120*/  ISETP.NE.AND P1, PT, R0, 0x8, PT ;  /* 0x000000080000780c */ /* 0x000fc80003f25270 */
[----:B------:R-:W-:Y:S02]  /*10130*/  SEL R2, RZ, 0x1, P1 ;  /* 0x00000001ff027807 */ /* 0x000fe40000800000 */
[----:B------:R-:W-:Y:S02]  /*10140*/  SEL R0, R0, RZ, P1 ;  /* 0x000000ff00007207 */ /* 0x000fe40000800000 */
[----:B------:R-:W-:-:S03]  /*10150*/  LOP3.LUT R7, R7, R2, RZ, 0x3c, !PT ;  /* 0x0000000207077212 */ /* 0x000fc600078e3cff */
[----:B0-----:R-:W-:Y:S01]  /*10160*/  IMAD R9, R0, 0x8, R3 ;  /* 0x0000000800097824 */ /* 0x001fe200078e0203 */
[----:B------:R-:W-:Y:S01]  /*10170*/  SHF.L.U32 R4, R7, 0x1f, RZ ;  /* 0x0000001f07047819 */ /* 0x000fe200000006ff */
[----:B-1----:R-:W-:Y:S06]  /*10180*/  @!P0 BRA `(.L_x_407) ;  /* 0x0000000400508947 */ /* 0x002fec0003800000 */
.L_x_422:
        /* <DEDUP_REMOVED lines=9> */
.L_x_423:
        /* <DEDUP_REMOVED lines=9> */
.L_x_424:
        /* <DEDUP_REMOVED lines=9> */
.L_x_425:
[----:B------:R-:W1:Y:S01]  /*10340*/  SYNCS.PHASECHK.TRANS64.TRYWAIT P0, [R6+URZ], R5 ;  /* 0x00000005060075a7 */ /* 0x000e62000800017f */
[----:B------:R-:W-:-:S05]  /*10350*/  VIADD R0, R0, 0x1 ;  /* 0x0000000100007836 */ /* 0x000fca0000000000 */
[----:B------:R-:W-:-:S04]  /*10360*/  ISETP.NE.AND P1, PT, R0, 0x8, PT ;  /* 0x000000080000780c */ /* 0x000fc80003f25270 */
[----:B------:R-:W-:Y:S02]  /*10370*/  SEL R2, RZ, 0x1, P1 ;  /* 0x00000001ff027807 */ /* 0x000fe40000800000 */
[----:B------:R-:W-:Y:S02]  /*10380*/  SEL R0, R0, RZ, P1 ;  /* 0x000000ff00007207 */ /* 0x000fe40000800000 */
[----:B------:R-:W-:Y:S01]  /*10390*/  LOP3.LUT R2, R7, R2, RZ, 0x3c, !PT ;  /* 0x0000000207027212 */ /* 0x000fe200078e3cff */
[----:B-1----:R-:W-:Y:S06]  /*103a0*/  @!P0 BRA `(.L_x_411) ;  /* 0x0000000400188947 */ /* 0x002fec0003800000 */
.L_x_426:
[----:B------:R-:W-:Y:S01]  /*103b0*/  IMAD R3, R0, 0x8, R3 ;  /* 0x0000000800037824 */ /* 0x000fe200078e0203 */
[----:B------:R-:W-:-:S07]  /*103c0*/  SHF.L.U32 R0, R2, 0x1f, RZ ;  /* 0x0000001f02007819 */ /* 0x000fce00000006ff */
.L_x_412:
[----:B--2---:R2:W3:Y:S02]  /*103d0*/  SYNCS.PHASECHK.TRANS64.TRYWAIT P0, [R3+URZ], R0 ;  /* 0x00000000030075a7 */ /* 0x0044e4000800017f */
[----:B---3--:R-:W-:Y:S05]  /*103e0*/  @!P0 NANOSLEEP.SYNCS 0x989680 ;  /* 0x009896800000895d */ /* 0x008fea0003900000 */
[----:B------:R-:W3:Y:S02]  /*103f0*/  @!P0 SYNCS.PHASECHK.TRANS64 P0, [R3+URZ], R0 ;  /* 0x00000000030085a7 */ /* 0x000ee4000800007f */
[----:B---3--:R-:W-:Y:S05]  /*10400*/  @!P0 BRA `(.L_x_412) ;  /* 0xfffffffc00f08947 */ /* 0x008fea000383ffff */
.L_x_403:
[----:B------:R-:W-:Y:S05]  /*10410*/  BSYNC B0 ;  /* 0x0000000000007941 */ /* 0x000fea0003800000 */
.L_x_402:
[----:B------:R-:W-:Y:S05]  /*10420*/  EXIT ;  /* 0x000000000000794d */ /* 0x000fea0003800000 */
.L_x_22:
[----:B---3--:R3:W4:Y:S02]  /*10430*/  SYNCS.PHASECHK.TRANS64.TRYWAIT P1, [R3+URZ], R0 ;  /* 0x00000000030075a7 */ /* 0x008724000802017f */
[----:B----4-:R-:W-:Y:S05]  /*10440*/  @!P1 NANOSLEEP.SYNCS 0x989680 ;  /* 0x009896800000995d */ /* 0x010fea0003900000 */
[----:B------:R-:W4:Y:S02]  /*10450*/  @!P1 SYNCS.PHASECHK.TRANS64 P1, [R3+URZ], R0 ;  /* 0x00000000030095a7 */ /* 0x000f24000802007f */
[----:B----4-:R-:W-:Y:S05]  /*10460*/  @!P1 BRA `(.L_x_22) ;  /* 0xfffffffc00f09947 */ /* 0x010fea000383ffff */
[----:B------:R-:W-:Y:S05]  /*10470*/  BRA `(.L_x_21) ;  /* 0xffffff1000547947 */ /* 0x000fea000383ffff */
.L_x_27:
[----:B-1----:R-:W-:-:S04]  /*10480*/  IMAD.U32 R6, RZ, RZ, UR4 ;  /* 0x00000004ff067e24 */ /* 0x002fc8000f8e00ff */
[----:B------:R1:W2:Y:S03]  /*10490*/  SYNCS.PHASECHK.TRANS64.TRYWAIT P1, [R6+URZ], R5 ;  /* 0x00000005060075a7 */ /* 0x0002a6000802017f */
[----:B--2---:R-:W-:Y:S05]  /*104a0*/  @!P1 NANOSLEEP.SYNCS 0x989680 ;  /* 0x009896800000995d */ /* 0x004fea0003900000 */
[----:B------:R-:W2:Y:S02]  /*104b0*/  @!P1 SYNCS.PHASECHK.TRANS64 P1, [R6+URZ], R5 ;  /* 0x00000005060095a7 */ /* 0x000ea4000802007f */
[----:B--2---:R-:W-:Y:S05]  /*104c0*/  @!P1 BRA `(.L_x_27) ;  /* 0xfffffffc00ec9947 */ /* 0x004fea000383ffff */
[----:B------:R-:W-:Y:S05]  /*104d0*/  BRA `(.L_x_26) ;  /* 0xffffff2000e47947 */ /* 0x000fea000383ffff */
.L_x_390:
[----:B------:R-:W-:Y:S01]  /*104e0*/  BSSY B1, `(.L_x_413) ;  /* 0x0000006000017945 */ /* 0x000fe20003800000 */
[----:B------:R-:W-:-:S07]  /*104f0*/  IMAD.MOV.U32 R15, RZ, RZ, -0x1 ;  /* 0xffffffffff0f7424 */ /* 0x000fce00078e00ff */
[----:B------:R-:W-:Y:S05]  /*10500*/  WARPSYNC.COLLECTIVE R15, `(.L_x_414) ;  /* 0x000000000f0c7348 */ /* 0x000fea0003c00000 */
[----:B------:R-:W-:Y:S02]  /*10510*/  ELECT P6, UR62, PT ;  /* 0x00000000003e782f */ /* 0x000fe400038c0000 */
[----:B------:R-:W-:Y:S01]  /*10520*/  MOV R14, UR62 ;  /* 0x0000003e000e7c02 */ /* 0x000fe20008000f00 */
[----:B------:R-:W-:Y:S10]  /*10530*/  ENDCOLLECTIVE ;  /* 0x000000000000791b */ /* 0x000ff40003800000 */
.L_x_414:
[----:B------:R-:W-:Y:S05]  /*10540*/  BSYNC B1 ;  /* 0x0000000000017941 */ /* 0x000fea0003800000 */
.L_x_413:
[----:B------:R-:W-:Y:S05]  /*10550*/  BRA `(.L_x_415) ;  /* 0xffffffec00987947 */ /* 0x000fea000383ffff */
.L_x_393:
[----:B0-----:R0:W2:Y:S02]  /*10560*/  SYNCS.PHASECHK.TRANS64.TRYWAIT P0, [R15+URZ+0x40], R4 ;  /* 0x000040040f0075a7 */ /* 0x0010a4000800017f */
[----:B--2---:R-:W-:Y:S05]  /*10570*/  @!P0 NANOSLEEP.SYNCS 0x989680 ;  /* 0x009896800000895d */ /* 0x004fea0003900000 */
[----:B------:R-:W2:Y:S02]  /*10580*/  @!P0 SYNCS.PHASECHK.TRANS64 P0, [R15+URZ+0x40], R4 ;  /* 0x000040040f0085a7 */ /* 0x000ea4000800007f */
[----:B--2---:R-:W-:Y:S05]  /*10590*/  @!P0 BRA `(.L_x_393) ;  /* 0xfffffffc00f08947 */ /* 0x004fea000383ffff */
[----:B------:R-:W-:Y:S05]  /*105a0*/  BRA `(.L_x_416) ;  /* 0xffffffec00d87947 */ /* 0x000fea000383ffff */
.L_x_401:
[----:B------:R-:W-:Y:S01]  /*105b0*/  BSSY B0, `(.L_x_417) ;  /* 0x0000006000007945 */ /* 0x000fe20003800000 */
[----:B------:R-:W-:-:S07]  /*105c0*/  IMAD.MOV.U32 R15, RZ, RZ, -0x1 ;  /* 0xffffffffff0f7424 */ /* 0x000fce00078e00ff */
[----:B------:R-:W-:Y:S05]  /*105d0*/  WARPSYNC.COLLECTIVE R15, `(.L_x_418) ;  /* 0x000000000f0c7348 */ /* 0x000fea0003c00000 */
[----:B------:R-:W-:Y:S02]  /*105e0*/  ELECT P6, UR62, PT ;  /* 0x00000000003e782f */ /* 0x000fe400038c0000 */
[----:B------:R-:W-:Y:S01]  /*105f0*/  MOV R14, UR62 ;  /* 0x0000003e000e7c02 */ /* 0x000fe20008000f00 */
[----:B------:R-:W-:Y:S10]  /*10600*/  ENDCOLLECTIVE ;  /* 0x000000000000791b */ /* 0x000ff40003800000 */
.L_x_418:
[----:B------:R-:W-:Y:S05]  /*10610*/  BSYNC B0 ;  /* 0x0000000000007941 */ /* 0x000fea0003800000 */
.L_x_417:
[----:B------:R-:W-:Y:S05]  /*10620*/  BRA `(.L_x_419) ;  /* 0xfffffff8003c7947 */ /* 0x000fea000383ffff */
.L_x_405:
[----:B0-----:R0:W1:Y:S02]  /*10630*/  SYNCS.PHASECHK.TRANS64.TRYWAIT P0, [R7+URZ], R2 ;  /* 0x00000002070075a7 */ /* 0x001064000800017f */
[----:B-1----:R-:W-:Y:S05]  /*10640*/  @!P0 NANOSLEEP.SYNCS 0x989680 ;  /* 0x009896800000895d */ /* 0x002fea0003900000 */
[----:B------:R-:W1:Y:S02]  /*10650*/  @!P0 SYNCS.PHASECHK.TRANS64 P0, [R7+URZ], R2 ;  /* 0x00000002070085a7 */ /* 0x000e64000800007f */
[----:B-1----:R-:W-:Y:S05]  /*10660*/  @!P0 BRA `(.L_x_405) ;  /* 0xfffffffc00f08947 */ /* 0x002fea000383ffff */
[----:B------:R-:W-:Y:S05]  /*10670*/  BRA `(.L_x_420) ;  /* 0xfffffff8007c7947 */ /* 0x000fea000383ffff */
.L_x_406:
[----:B0-----:R0:W1:Y:S02]  /*10680*/  SYNCS.PHASECHK.TRANS64.TRYWAIT P0, [R9+URZ], R4 ;  /* 0x00000004090075a7 */ /* 0x001064000800017f */
[----:B-1----:R-:W-:Y:S05]  /*10690*/  @!P0 NANOSLEEP.SYNCS 0x989680 ;  /* 0x009896800000895d */ /* 0x002fea0003900000 */
[----:B------:R-:W1:Y:S02]  /*106a0*/  @!P0 SYNCS.PHASECHK.TRANS64 P0, [R9+URZ], R4 ;  /* 0x00000004090085a7 */ /* 0x000e64000800007f */
[----:B-1----:R-:W-:Y:S05]  /*106b0*/  @!P0 BRA `(.L_x_406) ;  /* 0xfffffffc00f08947 */ /* 0x002fea000383ffff */
[----:B------:R-:W-:Y:S05]  /*106c0*/  BRA `(.L_x_421) ;  /* 0xfffffff8008c7947 */ /* 0x000fea000383ffff */
.L_x_407:
[----:B0-----:R0:W1:Y:S02]  /*106d0*/  SYNCS.PHASECHK.TRANS64.TRYWAIT P0, [R6+URZ], R5 ;  /* 0x00000005060075a7 */ /* 0x001064000800017f */
[----:B-1----:R-:W-:Y:S05]  /*106e0*/  @!P0 NANOSLEEP.SYNCS 0x989680 ;  /* 0x009896800000895d */ /* 0x002fea0003900000 */
[----:B------:R-:W1:Y:S02]  /*106f0*/  @!P0 SYNCS.PHASECHK.TRANS64 P0, [R6+URZ], R5 ;  /* 0x00000005060085a7 */ /* 0x000e64000800007f */
[----:B-1----:R-:W-:Y:S05]  /*10700*/  @!P0 BRA `(.L_x_407) ;  /* 0xfffffffc00f08947 */ /* 0x002fea000383ffff */
[----:B------:R-:W-:Y:S05]  /*10710*/  BRA `(.L_x_422) ;  /* 0xfffffff8009c7947 */ /* 0x000fea000383ffff */
.L_x_408:
[----:B0-----:R0:W1:Y:S02]  /*10720*/  SYNCS.PHASECHK.TRANS64.TRYWAIT P0, [R9+URZ], R4 ;  /* 0x00000004090075a7 */ /* 0x001064000800017f */
[----:B-1----:R-:W-:Y:S05]  /*10730*/  @!P0 NANOSLEEP.SYNCS 0x989680 ;  /* 0x009896800000895d */ /* 0x002fea0003900000 */
[----:B------:R-:W1:Y:S02]  /*10740*/  @!P0 SYNCS.PHASECHK.TRANS64 P0, [R9+URZ], R4 ;  /* 0x00000004090085a7 */ /* 0x000e64000800007f */
[----:B-1----:R-:W-:Y:S05]  /*10750*/  @!P0 BRA `(.L_x_408) ;  /* 0xfffffffc00f08947 */ /* 0x002fea000383ffff */
[----:B------:R-:W-:Y:S05]  /*10760*/  BRA `(.L_x_423) ;  /* 0xfffffff800ac7947 */ /* 0x000fea000383ffff */
.L_x_409:
[----:B0-----:R0:W1:Y:S02]  /*10770*/  SYNCS.PHASECHK.TRANS64.TRYWAIT P0, [R6+URZ], R5 ;  /* 0x00000005060075a7 */ /* 0x001064000800017f */
[----:B-1----:R-:W-:Y:S05]  /*10780*/  @!P0 NANOSLEEP.SYNCS 0x989680 ;  /* 0x009896800000895d */ /* 0x002fea0003900000 */
[----:B------:R-:W1:Y:S02]  /*10790*/  @!P0 SYNCS.PHASECHK.TRANS64 P0, [R6+URZ], R5 ;  /* 0x00000005060085a7 */ /* 0x000e64000800007f */
[----:B-1----:R-:W-:Y:S05]  /*107a0*/  @!P0 BRA `(.L_x_409) ;  /* 0xfffffffc00f08947 */ /* 0x002fea000383ffff */
[----:B------:R-:W-:Y:S05]  /*107b0*/  BRA `(.L_x_424) ;  /* 0xfffffff800bc7947 */ /* 0x000fea000383ffff */
.L_x_410:
[----:B0-----:R0:W1:Y:S02]  /*107c0*/  SYNCS.PHASECHK.TRANS64.TRYWAIT P0, [R9+URZ], R4 ;  /* 0x00000004090075a7 */ /* 0x001064000800017f */
[----:B-1----:R-:W-:Y:S05]  /*107d0*/  @!P0 NANOSLEEP.SYNCS 0x989680 ;  /* 0x009896800000895d */ /* 0x002fea0003900000 */
[----:B------:R-:W1:Y:S02]  /*107e0*/  @!P0 SYNCS.PHASECHK.TRANS64 P0, [R9+URZ], R4 ;  /* 0x00000004090085a7 */ /* 0x000e64000800007f */
[----:B-1----:R-:W-:Y:S05]  /*107f0*/  @!P0 BRA `(.L_x_410) ;  /* 0xfffffffc00f08947 */ /* 0x002fea000383ffff */
[----:B------:R-:W-:Y:S05]  /*10800*/  BRA `(.L_x_425) ;  /* 0xfffffff800cc7947 */ /* 0x000fea000383ffff */
.L_x_411:
[----:B-1----:R1:W2:Y:S02]  /*10810*/  SYNCS.PHASECHK.TRANS64.TRYWAIT P0, [R6+URZ], R5 ;  /* 0x00000005060075a7 */ /* 0x0022a4000800017f */
[----:B--2---:R-:W-:Y:S05]  /*10820*/  @!P0 NANOSLEEP.SYNCS 0x989680 ;  /* 0x009896800000895d */ /* 0x004fea0003900000 */
[----:B------:R-:W2:Y:S02]  /*10830*/  @!P0 SYNCS.PHASECHK.TRANS64 P0, [R6+URZ], R5 ;  /* 0x00000005060085a7 */ /* 0x000ea4000800007f */
[----:B--2---:R-:W-:Y:S05]  /*10840*/  @!P0 BRA `(.L_x_411) ;  /* 0xfffffffc00f08947 */ /* 0x004fea000383ffff */
[----:B------:R-:W-:Y:S05]  /*10850*/  BRA `(.L_x_426) ;  /* 0xfffffff800d47947 */ /* 0x000fea000383ffff */
.L_x_427:
[----:B------:R-:W-:-:S00]  /*10860*/  BRA `(.L_x_427) ;  /* 0xfffffffc00fc7947 */ /* 0x000fc0000383ffff */
[----:B------:R-:W-:-:S00]  /*10870*/  NOP ;  /* 0x0000000000007918 */ /* 0x000fc00000000000 */
        /* <DEDUP_REMOVED lines=8> */
.L_x_428:


//--------------------- .nv.global.init           --------------------------
	.section	.nv.global.init,"aw",@progbits
.nv.global.init:
	.type		$str$22,@object
	.size		$str$22,($str$23 - $str$22)
$str$22:
        /*0000*/ 	.byte	0x6b, 0x5f, 0x74, 0x69, 0x6c, 0x65, 0x5f, 0x63, 0x6f, 0x75, 0x6e, 0x74, 0x20, 0x3e, 0x3d, 0x20
        /*0010*/ 	.byte	0x31, 0x00
	.type		$str$23,@object
	.size		$str$23,(__unnamed_1 - $str$23)
$str$23:
        /*0012*/ 	.byte	0x2f, 0x74, 0x6d, 0x70, 0x2f, 0x63, 0x75, 0x74, 0x6c, 0x61, 0x73, 0x73, 0x5f, 0x73, 0x77, 0x65
        /*0022*/ 	.byte	0x65, 0x70, 0x5f, 0x73, 0x72, 0x63, 0x2f, 0x69, 0x6e, 0x63, 0x6c, 0x75, 0x64, 0x65, 0x2f, 0x63
        /*0032*/ 	.byte	0x75, 0x74, 0x6c, 0x61, 0x73, 0x73, 0x2f, 0x67, 0x65, 0x6d, 0x6d, 0x2f, 0x63, 0x6f, 0x6c, 0x6c
        /*0042*/ 	.byte	0x65, 0x63, 0x74, 0x69, 0x76, 0x65, 0x2f, 0x73, 0x6d, 0x39, 0x30, 0x5f, 0x6d, 0x6d, 0x61, 0x5f
        /*0052*/ 	.byte	0x74, 0x6d, 0x61, 0x5f, 0x67, 0x6d, 0x6d, 0x61, 0x5f, 0x73, 0x73, 0x5f, 0x77, 0x61, 0x72, 0x70
        /*0062*/ 	.byte	0x73, 0x70, 0x65, 0x63, 0x69, 0x61, 0x6c, 0x69, 0x7a, 0x65, 0x64, 0x2e, 0x68, 0x70, 0x70, 0x00
	.type		__unnamed_1,@object
	.size		__unnamed_1,(.L_0 - __unnamed_1)
__unnamed_1:
        /*0072*/ 	.byte	0x76, 0x6f, 0x69, 0x64, 0x20, 0x63, 0x75, 0x74, 0x6c, 0x61, 0x73, 0x73, 0x3a, 0x3a, 0x67, 0x65
        /* <DEDUP_REMOVED lines=181> */
.L_0:


//--------------------- .nv.shared._ZN7cutlass13device_kernelINS_4gemm6kernel13GemmUniversalIN4cute5tupleIJiiiiEEENS1_10collective13CollectiveMmaINS1_34MainloopSm90TmaGmmaWarpSpecializedILi8ENS5_IJNS4_1CILi2EEENSA_ILi1EEESC_EEENS1_35KernelTmaWarpSpecializedCooperativeEEENS5_IJNSA_ILi256EEENSA_ILi176EEENSA_ILi32EEEEEENS_10bfloat16_tENS5_IJlSC_lEEESK_SL_NS4_8TiledMMAINS4_8MMA_AtomIJNS4_4SM904GMMA27MMA_64x16x16_F32BF16BF16_SSILNSP_5MajorE0ELSR_0ELNSP_7ScaleInE1ELSS_1EEEEEENS4_6LayoutISD_NS5_IJSC_NSA_ILi0EEESW_EEEEENS5_IJNS4_10UnderscoreESZ_SZ_EEEEENS4_13SM90_TMA_LOADENS4_14ComposedLayoutINS4_7SwizzleILi2ELi4ELi3EEENS4_18smem_ptr_flag_bitsILi16EEENSV_INS5_IJNSA_ILi8EEESI_EEENS5_IJSI_SC_EEEEEEEvNS4_8identityENS4_23SM90_TMA_LOAD_MULTICASTES1C_vS1D_EENS_8epilogue10collective6detail29Sm90TmaWarpSpecializedAdapterINS1H_15DefaultEpilogueISK_SL_SL_NS1G_6thread17LinearCombinationISK_Li1EffLNS1L_9ScaleType4KindE0ELNS_15FloatRoundStyleE2ESK_EENS1_15EpilogueDefaultEEEEEvvEEEEvNT_6ParamsE --------------------------
	.section	.nv.shared._ZN7cutlass13device_kernelINS_4gemm6kernel13GemmUniversalIN4cute5tupleIJiiiiEEENS1_10collective13CollectiveMmaINS1_34MainloopSm90TmaGmmaWarpSpecializedILi8ENS5_IJNS4_1CILi2EEENSA_ILi1EEESC_EEENS1_35KernelTmaWarpSpecializedCooperativeEEENS5_IJNSA_ILi256EEENSA_ILi176EEENSA_ILi32EEEEEENS_10bfloat16_tENS5_IJlSC_lEEESK_SL_NS4_8TiledMMAINS4_8MMA_AtomIJNS4_4SM904GMMA27MMA_64x16x16_F32BF16BF16_SSILNSP_5MajorE0ELSR_0ELNSP_7ScaleInE1ELSS_1EEEEEENS4_6LayoutISD_NS5_IJSC_NSA_ILi0EEESW_EEEEENS5_IJNS4_10UnderscoreESZ_SZ_EEEEENS4_13SM90_TMA_LOADENS4_14ComposedLayoutINS4_7SwizzleILi2ELi4ELi3EEENS4_18smem_ptr_flag_bitsILi16EEENSV_INS5_IJNSA_ILi8EEESI_EEENS5_IJSI_SC_EEEEEEEvNS4_8identityENS4_23SM90_TMA_LOAD_MULTICASTES1C_vS1D_EENS_8epilogue10collective6detail29Sm90TmaWarpSpecializedAdapterINS1H_15DefaultEpilogueISK_SL_SL_NS1G_6thread17LinearCombinationISK_Li1EffLNS1L_9ScaleType4KindE0ELNS_15FloatRoundStyleE2ESK_EENS1_15EpilogueDefaultEEEEEvvEEEEvNT_6ParamsE,"aw",@nobits
	.sectionflags	@""
	.align	16
	.zero		1024


//--------------------- .nv.shared.reserved.0     --------------------------
	.section	.nv.shared.reserved.0,"aw",@nobits
	.weak		__nv_reservedSMEM_offset_0_alias
	.size		__nv_reservedSMEM_offset_0_alias, 0, 0
	.other		__nv_reservedSMEM_offset_0_alias,@"STO_CUDA_RESERVED_SHARED STV_DEFAULT"
__nv_reservedSMEM_offset_0_alias:
	.zero		0


//--------------------- .nv.global                --------------------------
	.section	.nv.global,"aw",@nobits
.nv.global:
	.type		_ZN40_INTERNAL_5ad6f941_4_k_cu_da9d52c1_182394cute1_E,@object
	.size		_ZN40_INTERNAL_5ad6f941_4_k_cu_da9d52c1_182394cute1_E,(_ZN40_INTERNAL_5ad6f941_4_k_cu_da9d52c1_182394cuda3std3__45__cpo6cbeginE - _ZN40_INTERNAL_5ad6f941_4_k_cu_da9d52c1_182394cute1_E)
_ZN40_INTERNAL_5ad6f941_4_k_cu_da9d52c1_182394cute1_E:
	.zero		1
	.type		_ZN40_INTERNAL_5ad6f941_4_k_cu_da9d52c1_182394cuda3std3__45__cpo6cbeginE,@object
	.size		_ZN40_INTERNAL_5ad6f941_4_k_cu_da9d52c1_182394cuda3std3__45__cpo6cbeginE,(_ZN40_INTERNAL_5ad6f941_4_k_cu_da9d52c1_182394cuda3std3__48in_placeE - _ZN40_INTERNAL_5ad6f941_4_k_cu_da9d52c1_182394cuda3std3__45__cpo6cbeginE)
_ZN40_INTERNAL_5ad6f941_4_k_cu_da9d52c1_182394cuda3std3__45__cpo6cbeginE:
	.zero		1
	.type		_ZN40_INTERNAL_5ad6f941_4_k_cu_da9d52c1_182394cuda3std3__48in_placeE,@object
	.size		_ZN40_INTERNAL_5ad6f941_4_k_cu_da9d52c1_182394cuda3std3__48in_placeE,(_ZN40_INTERNAL_5ad6f941_4_k_cu_da9d52c1_182394cuda3std6ranges3__45__cpo9iter_moveE - _ZN40_INTERNAL_5ad6f941_4_k_cu_da9d52c1_182394cuda3std3__48in_placeE)
_ZN40_INTERNAL_5ad6f941_4_k_cu_da9d52c1_182394cuda3std3__48in_placeE:
	.zero		1
	.type		_ZN40_INTERNAL_5ad6f941_4_k_cu_da9d52c1_182394cuda3std6ranges3__45__cpo9iter_moveE,@object
	.size		_ZN40_INTERNAL_5ad6f941_4_k_cu_da9d52c1_182394cuda3std6ranges3__45__cpo9iter_moveE,(_ZN40_INTERNAL_5ad6f941_4_k_cu_da9d52c1_182394cuda3std3__45__cpo5beginE - _ZN40_INTERNAL_5ad6f941_4_k_cu_da9d52c1_182394cuda3std6ranges3__45__cpo9iter_moveE)
_ZN40_INTERNAL_5ad6f941_4_k_cu_da9d52c1_182394cuda3std6ranges3__45__cpo9iter_moveE:
	.zero		1
	.type		_ZN40_INTERNAL_5ad6f941_4_k_cu_da9d52c1_182394cuda3std3__45__cpo5beginE,@object
	.size		_ZN40_INTERNAL_5ad6f941_4_k_cu_da9d52c1_182394cuda3std3__45__cpo5beginE,(_ZN40_INTERNAL_5ad6f941_4_k_cu_da9d52c1_182394cuda3std3__442_GLOBAL__N__5ad6f941_4_k_cu_da9d52c1_182396ignoreE - _ZN40_INTERNAL_5ad6f941_4_k_cu_da9d52c1_182394cuda3std3__45__cpo5beginE)
_ZN40_INTERNAL_5ad6f941_4_k_cu_da9d52c1_182394cuda3std3__45__cpo5beginE:
	.zero		1
	.type		_ZN40_INTERNAL_5ad6f941_4_k_cu_da9d52c1_182394cuda3std3__442_GLOBAL__N__5ad6f941_4_k_cu_da9d52c1_182396ignoreE,@object
	.size		_ZN40_INTERNAL_5ad6f941_4_k_cu_da9d52c1_182394cuda3std3__442_GLOBAL__N__5ad6f941_4_k_cu_da9d52c1_182396ignoreE,(_ZN40_INTERNAL_5ad6f941_4_k_cu_da9d52c1_182394cute7productE - _ZN40_INTERNAL_5ad6f941_4_k_cu_da9d52c1_182394cuda3std3__442_GLOBAL__N__5ad6f941_4_k_cu_da9d52c1_182396ignoreE)
_ZN40_INTERNAL_5ad6f941_4_k_cu_da9d52c1_182394cuda3std3__442_GLOBAL__N__5ad6f941_4_k_cu_da9d52c1_182396ignoreE:
	.zero		1
	.type		_ZN40_INTERNAL_5ad6f941_4_k_cu_da9d52c1_182394cute7productE,@object
	.size		_ZN40_INTERNAL_5ad6f941_4_k_cu_da9d52c1_182394cute7productE,(_ZN40_INTERNAL_5ad6f941_4_k_cu_da9d52c1_182394cuda3std3__45__cpo3endE - _ZN40_INTERNAL_5ad6f941_4_k_cu_da9d52c1_182394cute7productE)
_ZN40_INTERNAL_5ad6f941_4_k_cu_da9d52c1_182394cute7productE:
	.zero		1
	.type		_ZN40_INTERNAL_5ad6f941_4_k_cu_da9d52c1_182394cuda3std3__45__cpo3endE,@object
	.size		_ZN40_INTERNAL_5ad6f941_4_k_cu_da9d52c1_182394cuda3std3__45__cpo3endE,(_ZN40_INTERNAL_5ad6f941_4_k_cu_da9d52c1_182394cuda3std3__419piecewise_constructE - _ZN40_INTERNAL_5ad6f941_4_k_cu_da9d52c1_182394cuda3std3__45__cpo3endE)
_ZN40_INTERNAL_5ad6f941_4_k_cu_da9d52c1_182394cuda3std3__45__cpo3endE:
	.zero		1
	.type		_ZN40_INTERNAL_5ad6f941_4_k_cu_da9d52c1_182394cuda3std3__419piecewise_constructE,@object
	.size		_ZN40_INTERNAL_5ad6f941_4_k_cu_da9d52c1_182394cuda3std3__419piecewise_constructE,(_ZN40_INTERNAL_5ad6f941_4_k_cu_da9d52c1_182394cuda3std3__45__cpo4cendE - _ZN40_INTERNAL_5ad6f941_4_k_cu_da9d52c1_182394cuda3std3__419piecewise_constructE)
_ZN40_INTERNAL_5ad6f941_4_k_cu_da9d52c1_182394cuda3std3__419piecewise_constructE:
	.zero		1
	.type		_ZN40_INTERNAL_5ad6f941_4_k_cu_da9d52c1_182394cuda3std3__45__cpo4cendE,@object
	.size		_ZN40_INTERNAL_5ad6f941_4_k_cu_da9d52c1_182394cuda3std3__45__cpo4cendE,(_ZN40_INTERNAL_5ad6f941_4_k_cu_da9d52c1_182394cuda3std6ranges3__45__cpo4swapE - _ZN40_INTERNAL_5ad6f941_4_k_cu_da9d52c1_182394cuda3std3__45__cpo4cendE)
_ZN40_INTERNAL_5ad6f941_4_k_cu_da9d52c1_182394cuda3std3__45__cpo4cendE:
	.zero		1
	.type		_ZN40_INTERNAL_5ad6f941_4_k_cu_da9d52c1_182394cuda3std6ranges3__45__cpo4swapE,@object
	.size		_ZN40_INTERNAL_5ad6f941_4_k_cu_da9d52c1_182394cuda3std6ranges3__45__cpo4swapE,(.L_8 - _ZN40_INTERNAL_5ad6f941_4_k_cu_da9d52c1_182394cuda3std6ranges3__45__cpo4swapE)
_ZN40_INTERNAL_5ad6f941_4_k_cu_da9d52c1_182394cuda3std6ranges3__45__cpo4swapE:
	.zero		1
.L_8:


//--------------------- .nv.constant0._ZN7cutlass13device_kernelINS_4gemm6kernel13GemmUniversalIN4cute5tupleIJiiiiEEENS1_10collective13CollectiveMmaINS1_34MainloopSm90TmaGmmaWarpSpecializedILi8ENS5_IJNS4_1CILi2EEENSA_ILi1EEESC_EEENS1_35KernelTmaWarpSpecializedCooperativeEEENS5_IJNSA_ILi256EEENSA_ILi176EEENSA_ILi32EEEEEENS_10bfloat16_tENS5_IJlSC_lEEESK_SL_NS4_8TiledMMAINS4_8MMA_AtomIJNS4_4SM904GMMA27MMA_64x16x16_F32BF16BF16_SSILNSP_5MajorE0ELSR_0ELNSP_7ScaleInE1ELSS_1EEEEEENS4_6LayoutISD_NS5_IJSC_NSA_ILi0EEESW_EEEEENS5_IJNS4_10UnderscoreESZ_SZ_EEEEENS4_13SM90_TMA_LOADENS4_14ComposedLayoutINS4_7SwizzleILi2ELi4ELi3EEENS4_18smem_ptr_flag_bitsILi16EEENSV_INS5_IJNSA_ILi8EEESI_EEENS5_IJSI_SC_EEEEEEEvNS4_8identityENS4_23SM90_TMA_LOAD_MULTICASTES1C_vS1D_EENS_8epilogue10collective6detail29Sm90TmaWarpSpecializedAdapterINS1H_15DefaultEpilogueISK_SL_SL_NS1G_6thread17LinearCombinationISK_Li1EffLNS1L_9ScaleType4KindE0ELNS_15FloatRoundStyleE2ESK_EENS1_15EpilogueDefaultEEEEEvvEEEEvNT_6ParamsE --------------------------
	.section	.nv.constant0._ZN7cutlass13device_kernelINS_4gemm6kernel13GemmUniversalIN4cute5tupleIJiiiiEEENS1_10collective13CollectiveMmaINS1_34MainloopSm90TmaGmmaWarpSpecializedILi8ENS5_IJNS4_1CILi2EEENSA_ILi1EEESC_EEENS1_35KernelTmaWarpSpecializedCooperativeEEENS5_IJNSA_ILi256EEENSA_ILi176EEENSA_ILi32EEEEEENS_10bfloat16_tENS5_IJlSC_lEEESK_SL_NS4_8TiledMMAINS4_8MMA_AtomIJNS4_4SM904GMMA27MMA_64x16x16_F32BF16BF16_SSILNSP_5MajorE0ELSR_0ELNSP_7ScaleInE1ELSS_1EEEEEENS4_6LayoutISD_NS5_IJSC_NSA_ILi0EEESW_EEEEENS5_IJNS4_10UnderscoreESZ_SZ_EEEEENS4_13SM90_TMA_LOADENS4_14ComposedLayoutINS4_7SwizzleILi2ELi4ELi3EEENS4_18smem_ptr_flag_bitsILi16EEENSV_INS5_IJNSA_ILi8EEESI_EEENS5_IJSI_SC_EEEEEEEvNS4_8identityENS4_23SM90_TMA_LOAD_MULTICASTES1C_vS1D_EENS_8epilogue10collective6detail29Sm90TmaWarpSpecializedAdapterINS1H_15DefaultEpilogueISK_SL_SL_NS1G_6thread17LinearCombinationISK_Li1EffLNS1L_9ScaleType4KindE0ELNS_15FloatRoundStyleE2ESK_EENS1_15EpilogueDefaultEEEEEvvEEEEvNT_6ParamsE,"a",@progbits
	.sectionflags	@""
	.align	4
.nv.constant0._ZN7cutlass13device_kernelINS_4gemm6kernel13GemmUniversalIN4cute5tupleIJiiiiEEENS1_10collective13CollectiveMmaINS1_34MainloopSm90TmaGmmaWarpSpecializedILi8ENS5_IJNS4_1CILi2EEENSA_ILi1EEESC_EEENS1_35KernelTmaWarpSpecializedCooperativeEEENS5_IJNSA_ILi256EEENSA_ILi176EEENSA_ILi32EEEEEENS_10bfloat16_tENS5_IJlSC_lEEESK_SL_NS4_8TiledMMAINS4_8MMA_AtomIJNS4_4SM904GMMA27MMA_64x16x16_F32BF16BF16_SSILNSP_5MajorE0ELSR_0ELNSP_7ScaleInE1ELSS_1EEEEEENS4_6LayoutISD_NS5_IJSC_NSA_ILi0EEESW_EEEEENS5_IJNS4_10UnderscoreESZ_SZ_EEEEENS4_13SM90_TMA_LOADENS4_14ComposedLayoutINS4_7SwizzleILi2ELi4ELi3EEENS4_18smem_ptr_flag_bitsILi16EEENSV_INS5_IJNSA_ILi8EEESI_EEENS5_IJSI_SC_EEEEEEEvNS4_8identityENS4_23SM90_TMA_LOAD_MULTICASTES1C_vS1D_EENS_8epilogue10collective6detail29Sm90TmaWarpSpecializedAdapterINS1H_15DefaultEpilogueISK_SL_SL_NS1G_6thread17LinearCombinationISK_Li1EffLNS1L_9ScaleType4KindE0ELNS_15FloatRoundStyleE2ESK_EENS1_15EpilogueDefaultEEEEEvvEEEEvNT_6ParamsE:
	.zero		1664


//--------------------- SYMBOLS --------------------------

	.type		.nv.reservedSmem.offset0,@object
	.size		.nv.reservedSmem.offset0,0x4
	.type		__assertfail,@function
